	.target	sm_90a

	.elftype	@"ET_EXEC"


//--------------------- .note.nv.tkinfo           --------------------------
	.section	.note.nv.tkinfo,"",@"SHT_NOTE"
	.sectionflags	@"SHF_NOTE_NV_TKINFO"
	.tkinfo
        /*0018*/ 	.word	0x00000002
        /*0030*/ 	.string	""
        /*0030*/ 	.string	"ptxas"
        /*0030*/ 	.string	"Cuda compilation tools, release 13.0, V13.0.88"
        /*0030*/ 	.string	"Build cuda_13.0.r13.0/compiler.36424714_0"
        /*0030*/ 	.string	"-arch sm_90a -m 64 "



//--------------------- .note.nv.cuinfo           --------------------------
	.section	.note.nv.cuinfo,"",@"SHT_NOTE"
	.sectionflags	@"SHF_NOTE_NV_CUINFO"
        /*0018*/ 	.short	0x0002
        /*001a*/ 	.short	0x005a
        /*001c*/ 	.short	0x0082
	.zero		2


//--------------------- .nv.info                  --------------------------
	.section	.nv.info,"",@"SHT_CUDA_INFO"
	.align	4


	//----- nvinfo : EIATTR_REGCOUNT
	.align		4
        /*0000*/ 	.byte	0x04, 0x2f
        /*0002*/ 	.short	(.L_12 - .L_11)
	.align		4
.L_11:
        /*0004*/ 	.word	index@(_ZN7cutlass13device_kernelINS_4gemm6kernel13GemmUniversalIN4cute5tupleIJiiiiEEENS1_10collective13CollectiveMmaINS1_37MainloopSm90TmaGmmaWarpSpecializedFP8ILi16ENS5_IJNS4_1CILi2EEENSA_ILi1EEESC_EEENS1_35KernelTmaWarpSpecializedCooperativeEEENS5_IJNSA_ILi384EEENSA_ILi48EEENSA_ILi32EEEEEENS_12float_e4m3_tENS5_IJlSC_lEEESK_SL_NS4_8TiledMMAINS4_8MMA_AtomIJNS4_4SM904GMMA30MMA_64x16x32_F32E4M3E4M3_SS_TNILNSP_7ScaleInE1ELSR_1EEEEEENS4_6LayoutISD_NS5_IJSC_NSA_ILi0EEESV_EEEEENS5_IJNS4_10UnderscoreESY_SY_EEEEENS4_13SM90_TMA_LOADENS4_14ComposedLayoutINS4_7SwizzleILi1ELi4ELi3EEENS4_18smem_ptr_flag_bitsILi8EEENSU_INS5_IJNSA_ILi8EEESI_EEENS5_IJSI_SC_EEEEEEEvNS4_8identityENS4_23SM90_TMA_LOAD_MULTICASTES1B_vS1C_EENS_8epilogue10collective6detail29Sm90TmaWarpSpecializedAdapterINS1G_15DefaultEpilogueISK_SL_SL_NS1F_6thread17LinearCombinationISK_Li1EffLNS1K_9ScaleType4KindE0ELNS_15FloatRoundStyleE2ESK_EENS1_15EpilogueDefaultEEEEEvvEEEEvNT_6ParamsE)
        /*0008*/ 	.word	0x000000a8


	//----- nvinfo : EIATTR_FRAME_SIZE
	.align		4
.L_12:
        /*000c*/ 	.byte	0x04, 0x11
        /*000e*/ 	.short	(.L_14 - .L_13)
	.align		4
.L_13:
        /*0010*/ 	.word	index@(_ZN7cutlass13device_kernelINS_4gemm6kernel13GemmUniversalIN4cute5tupleIJiiiiEEENS1_10collective13CollectiveMmaINS1_37MainloopSm90TmaGmmaWarpSpecializedFP8ILi16ENS5_IJNS4_1CILi2EEENSA_ILi1EEESC_EEENS1_35KernelTmaWarpSpecializedCooperativeEEENS5_IJNSA_ILi384EEENSA_ILi48EEENSA_ILi32EEEEEENS_12float_e4m3_tENS5_IJlSC_lEEESK_SL_NS4_8TiledMMAINS4_8MMA_AtomIJNS4_4SM904GMMA30MMA_64x16x32_F32E4M3E4M3_SS_TNILNSP_7ScaleInE1ELSR_1EEEEEENS4_6LayoutISD_NS5_IJSC_NSA_ILi0EEESV_EEEEENS5_IJNS4_10UnderscoreESY_SY_EEEEENS4_13SM90_TMA_LOADENS4_14ComposedLayoutINS4_7SwizzleILi1ELi4ELi3EEENS4_18smem_ptr_flag_bitsILi8EEENSU_INS5_IJNSA_ILi8EEESI_EEENS5_IJSI_SC_EEEEEEEvNS4_8identityENS4_23SM90_TMA_LOAD_MULTICASTES1B_vS1C_EENS_8epilogue10collective6detail29Sm90TmaWarpSpecializedAdapterINS1G_15DefaultEpilogueISK_SL_SL_NS1F_6thread17LinearCombinationISK_Li1EffLNS1K_9ScaleType4KindE0ELNS_15FloatRoundStyleE2ESK_EENS1_15EpilogueDefaultEEEEEvvEEEEvNT_6ParamsE)
        /*0014*/ 	.word	0x00000000


	//----- nvinfo : EIATTR_MIN_STACK_SIZE
	.align		4
.L_14:
        /*0018*/ 	.byte	0x04, 0x12
        /*001a*/ 	.short	(.L_16 - .L_15)
	.align		4
.L_15:
        /*001c*/ 	.word	index@(_ZN7cutlass13device_kernelINS_4gemm6kernel13GemmUniversalIN4cute5tupleIJiiiiEEENS1_10collective13CollectiveMmaINS1_37MainloopSm90TmaGmmaWarpSpecializedFP8ILi16ENS5_IJNS4_1CILi2EEENSA_ILi1EEESC_EEENS1_35KernelTmaWarpSpecializedCooperativeEEENS5_IJNSA_ILi384EEENSA_ILi48EEENSA_ILi32EEEEEENS_12float_e4m3_tENS5_IJlSC_lEEESK_SL_NS4_8TiledMMAINS4_8MMA_AtomIJNS4_4SM904GMMA30MMA_64x16x32_F32E4M3E4M3_SS_TNILNSP_7ScaleInE1ELSR_1EEEEEENS4_6LayoutISD_NS5_IJSC_NSA_ILi0EEESV_EEEEENS5_IJNS4_10UnderscoreESY_SY_EEEEENS4_13SM90_TMA_LOADENS4_14ComposedLayoutINS4_7SwizzleILi1ELi4ELi3EEENS4_18smem_ptr_flag_bitsILi8EEENSU_INS5_IJNSA_ILi8EEESI_EEENS5_IJSI_SC_EEEEEEEvNS4_8identityENS4_23SM90_TMA_LOAD_MULTICASTES1B_vS1C_EENS_8epilogue10collective6detail29Sm90TmaWarpSpecializedAdapterINS1G_15DefaultEpilogueISK_SL_SL_NS1F_6thread17LinearCombinationISK_Li1EffLNS1K_9ScaleType4KindE0ELNS_15FloatRoundStyleE2ESK_EENS1_15EpilogueDefaultEEEEEvvEEEEvNT_6ParamsE)
        /*0020*/ 	.word	0x00000000
.L_16:


//--------------------- .nv.compat                --------------------------
	.section	.nv.compat,"",@"SHT_CUDA_COMPAT_INFO"
	.align	4
        /*0000*/ 	.byte	0x02, 0x09, 0x01, 0x00, 0x02, 0x02, 0x04, 0x00, 0x02, 0x05, 0x05, 0x00, 0x03, 0x07, 0x01, 0x01
        /*0010*/ 	.byte	0x02, 0x03, 0x01, 0x00, 0x02, 0x06, 0x01, 0x00, 0x04, 0x0b, 0x08, 0x00, 0x00, 0x00, 0x00, 0x00
        /*0020*/ 	.byte	0x00, 0x00, 0x00, 0x00


//--------------------- .nv.info._ZN7cutlass13device_kernelINS_4gemm6kernel13GemmUniversalIN4cute5tupleIJiiiiEEENS1_10collective13CollectiveMmaINS1_37MainloopSm90TmaGmmaWarpSpecializedFP8ILi16ENS5_IJNS4_1CILi2EEENSA_ILi1EEESC_EEENS1_35KernelTmaWarpSpecializedCooperativeEEENS5_IJNSA_ILi384EEENSA_ILi48EEENSA_ILi32EEEEEENS_12float_e4m3_tENS5_IJlSC_lEEESK_SL_NS4_8TiledMMAINS4_8MMA_AtomIJNS4_4SM904GMMA30MMA_64x16x32_F32E4M3E4M3_SS_TNILNSP_7ScaleInE1ELSR_1EEEEEENS4_6LayoutISD_NS5_IJSC_NSA_ILi0EEESV_EEEEENS5_IJNS4_10UnderscoreESY_SY_EEEEENS4_13SM90_TMA_LOADENS4_14ComposedLayoutINS4_7SwizzleILi1ELi4ELi3EEENS4_18smem_ptr_flag_bitsILi8EEENSU_INS5_IJNSA_ILi8EEESI_EEENS5_IJSI_SC_EEEEEEEvNS4_8identityENS4_23SM90_TMA_LOAD_MULTICASTES1B_vS1C_EENS_8epilogue10collective6detail29Sm90TmaWarpSpecializedAdapterINS1G_15DefaultEpilogueISK_SL_SL_NS1F_6thread17LinearCombinationISK_Li1EffLNS1K_9ScaleType4KindE0ELNS_15FloatRoundStyleE2ESK_EENS1_15EpilogueDefaultEEEEEvvEEEEvNT_6ParamsE --------------------------
	.section	.nv.info._ZN7cutlass13device_kernelINS_4gemm6kernel13GemmUniversalIN4cute5tupleIJiiiiEEENS1_10collective13CollectiveMmaINS1_37MainloopSm90TmaGmmaWarpSpecializedFP8ILi16ENS5_IJNS4_1CILi2EEENSA_ILi1EEESC_EEENS1_35KernelTmaWarpSpecializedCooperativeEEENS5_IJNSA_ILi384EEENSA_ILi48EEENSA_ILi32EEEEEENS_12float_e4m3_tENS5_IJlSC_lEEESK_SL_NS4_8TiledMMAINS4_8MMA_AtomIJNS4_4SM904GMMA30MMA_64x16x32_F32E4M3E4M3_SS_TNILNSP_7ScaleInE1ELSR_1EEEEEENS4_6LayoutISD_NS5_IJSC_NSA_ILi0EEESV_EEEEENS5_IJNS4_10UnderscoreESY_SY_EEEEENS4_13SM90_TMA_LOADENS4_14ComposedLayoutINS4_7SwizzleILi1ELi4ELi3EEENS4_18smem_ptr_flag_bitsILi8EEENSU_INS5_IJNSA_ILi8EEESI_EEENS5_IJSI_SC_EEEEEEEvNS4_8identityENS4_23SM90_TMA_LOAD_MULTICASTES1B_vS1C_EENS_8epilogue10collective6detail29Sm90TmaWarpSpecializedAdapterINS1G_15DefaultEpilogueISK_SL_SL_NS1F_6thread17LinearCombinationISK_Li1EffLNS1K_9ScaleType4KindE0ELNS_15FloatRoundStyleE2ESK_EENS1_15EpilogueDefaultEEEEEvvEEEEvNT_6ParamsE,"",@"SHT_CUDA_INFO"
	.sectionflags	@""
	.align	4


	//----- nvinfo : EIATTR_CUDA_API_VERSION
	.align		4
        /*0000*/ 	.byte	0x04, 0x37
        /*0002*/ 	.short	(.L_18 - .L_17)
.L_17:
        /*0004*/ 	.word	0x00000082


	//----- nvinfo : EIATTR_KPARAM_INFO
	.align		4
.L_18:
        /*0008*/ 	.byte	0x04, 0x17
        /*000a*/ 	.short	(.L_20 - .L_19)
.L_19:
        /*000c*/ 	.word	0x00000000
        /*0010*/ 	.short	0x0000
        /*0012*/ 	.short	0x0070
        /*0014*/ 	.byte	0x00, 0xf0, 0x01, 0x10


	//----- nvinfo : EIATTR_SPARSE_MMA_MASK
	.align		4
.L_20:
        /*0018*/ 	.byte	0x03, 0x50
        /*001a*/ 	.short	0x0000


	//----- nvinfo : EIATTR_MAXREG_COUNT
	.align		4
        /*001c*/ 	.byte	0x03, 0x1b
        /*001e*/ 	.short	0x00a8


	//----- nvinfo : EIATTR_NUM_BARRIERS
	.align		4
        /*0020*/ 	.byte	0x02, 0x4c
        /*0022*/ 	.byte	0x01
	.zero		1


	//----- nvinfo : EIATTR_MERCURY_ISA_VERSION
	.align		4
        /*0024*/ 	.byte	0x03, 0x5f
        /*0026*/ 	.short	0x0101


	//----- nvinfo : EIATTR_INT_WARP_WIDE_INSTR_OFFSETS
	.align		4
        /*0028*/ 	.byte	0x04, 0x31
        /*002a*/ 	.short	(.L_22 - .L_21)


	//   ....[0]....
.L_21:
        /*002c*/ 	.word	0x00000610


	//   ....[1]....
        /*0030*/ 	.word	0x000006b0


	//   ....[2]....
        /*0034*/ 	.word	0x00000810


	//   ....[3]....
        /*0038*/ 	.word	0x00003520


	//----- nvinfo : EIATTR_COOP_GROUP_MASK_REGIDS
	.align		4
.L_22:
        /*003c*/ 	.byte	0x04, 0x29
        /*003e*/ 	.short	(.L_24 - .L_23)


	//   ....[0]....
.L_23:
        /*0040*/ 	.word	0xffffffff


	//   ....[1]....
        /*0044*/ 	.word	0xffffffff


	//   ....[2]....
        /*0048*/ 	.word	0xffffffff


	//   ....[3]....
        /*004c*/ 	.word	0xffffffff


	//   ....[4]....
        /*0050*/ 	.word	0xffffffff


	//   ....[5]....
        /*0054*/ 	.word	0xffffffff


	//----- nvinfo : EIATTR_COOP_GROUP_INSTR_OFFSETS
	.align		4
.L_24:
        /*0058*/ 	.byte	0x04, 0x28
        /*005a*/ 	.short	(.L_26 - .L_25)


	//   ....[0]....
.L_25:
        /*005c*/ 	.word	0x00000060


	//   ....[1]....
        /*0060*/ 	.word	0x00000070


	//   ....[2]....
        /*0064*/ 	.word	0x00000130


	//   ....[3]....
        /*0068*/ 	.word	0x00000480


	//   ....[4]....
        /*006c*/ 	.word	0x000009a0


	//   ....[5]....
        /*0070*/ 	.word	0x000014b0


	//----- nvinfo : EIATTR_REG_RECONFIG
	.align		4
.L_26:
        /*0074*/ 	.byte	0x01, 0x54
	.zero		2


	//----- nvinfo : EIATTR_MBARRIER_INSTR_OFFSETS
	.align		4
        /*0078*/ 	.byte	0x04, 0x39
        /*007a*/ 	.short	(.L_28 - .L_27)


	//   ....[0]....
.L_27:
        /*007c*/ 	.word	0x00000250
        /*0080*/ 	.word	0x000000ff
        /*0084*/ 	.word	0x00000000
        /*0088*/ 	.short	0x0100
        /*008a*/ 	.byte	0x08
	.zero		1


	//   ....[1]....
        /*008c*/ 	.word	0x00000260
        /*0090*/ 	.word	0x000000ff
        /*0094*/ 	.word	0x00000080
        /*0098*/ 	.short	0x0100
        /*009a*/ 	.byte	0x08
	.zero		1


	//   ....[2]....
        /*009c*/ 	.word	0x00000270
        /*00a0*/ 	.word	0x000000ff
        /*00a4*/ 	.word	0x00000008
        /*00a8*/ 	.short	0x0100
        /*00aa*/ 	.byte	0x08
	.zero		1


	//   ....[3]....
        /*00ac*/ 	.word	0x00000280
        /*00b0*/ 	.word	0x000000ff
        /*00b4*/ 	.word	0x00000088
        /*00b8*/ 	.short	0x0100
        /*00ba*/ 	.byte	0x08
	.zero		1


	//   ....[4]....
        /*00bc*/ 	.word	0x00000290
        /*00c0*/ 	.word	0x000000ff
        /*00c4*/ 	.word	0x00000010
        /*00c8*/ 	.short	0x0100
        /*00ca*/ 	.byte	0x08
	.zero		1


	//   ....[5]....
        /*00cc*/ 	.word	0x000002a0
        /*00d0*/ 	.word	0x000000ff
        /*00d4*/ 	.word	0x00000090
        /*00d8*/ 	.short	0x0100
        /*00da*/ 	.byte	0x08
	.zero		1


	//   ....[6]....
        /*00dc*/ 	.word	0x000002b0
        /*00e0*/ 	.word	0x000000ff
        /*00e4*/ 	.word	0x00000018
        /*00e8*/ 	.short	0x0100
        /*00ea*/ 	.byte	0x08
	.zero		1


	//   ....[7]....
        /*00ec*/ 	.word	0x000002c0
        /*00f0*/ 	.word	0x000000ff
        /*00f4*/ 	.word	0x00000098
        /*00f8*/ 	.short	0x0100
        /*00fa*/ 	.byte	0x08
	.zero		1


	//   ....[8]....
        /*00fc*/ 	.word	0x000002d0
        /*0100*/ 	.word	0x000000ff
        /*0104*/ 	.word	0x00000020
        /*0108*/ 	.short	0x0100
        /*010a*/ 	.byte	0x08
	.zero		1


	//   ....[9]....
        /*010c*/ 	.word	0x000002e0
        /*0110*/ 	.word	0x000000ff
        /*0114*/ 	.word	0x000000a0
        /*0118*/ 	.short	0x0100
        /*011a*/ 	.byte	0x08
	.zero		1


	//   ....[10]....
        /*011c*/ 	.word	0x000002f0
        /*0120*/ 	.word	0x000000ff
        /*0124*/ 	.word	0x00000028
        /*0128*/ 	.short	0x0100
        /*012a*/ 	.byte	0x08
	.zero		1


	//   ....[11]....
        /*012c*/ 	.word	0x00000300
        /*0130*/ 	.word	0x000000ff
        /*0134*/ 	.word	0x000000a8
        /*0138*/ 	.short	0x0100
        /*013a*/ 	.byte	0x08
	.zero		1


	//   ....[12]....
        /*013c*/ 	.word	0x00000310
        /*0140*/ 	.word	0x000000ff
        /*0144*/ 	.word	0x00000030
        /*0148*/ 	.short	0x0100
        /*014a*/ 	.byte	0x08
	.zero		1


	//   ....[13]....
        /*014c*/ 	.word	0x00000320
        /*0150*/ 	.word	0x000000ff
        /*0154*/ 	.word	0x000000b0
        /*0158*/ 	.short	0x0100
        /*015a*/ 	.byte	0x08
	.zero		1


	//   ....[14]....
        /*015c*/ 	.word	0x00000330
        /*0160*/ 	.word	0x000000ff
        /*0164*/ 	.word	0x00000038
        /*0168*/ 	.short	0x0100
        /*016a*/ 	.byte	0x08
	.zero		1


	//   ....[15]....
        /*016c*/ 	.word	0x00000340
        /*0170*/ 	.word	0x000000ff
        /*0174*/ 	.word	0x000000b8
        /*0178*/ 	.short	0x0100
        /*017a*/ 	.byte	0x08
	.zero		1


	//   ....[16]....
        /*017c*/ 	.word	0x00000350
        /*0180*/ 	.word	0x000000ff
        /*0184*/ 	.word	0x00000040
        /*0188*/ 	.short	0x0100
        /*018a*/ 	.byte	0x08
	.zero		1


	//   ....[17]....
        /*018c*/ 	.word	0x00000360
        /*0190*/ 	.word	0x000000ff
        /*0194*/ 	.word	0x000000c0
        /*0198*/ 	.short	0x0100
        /*019a*/ 	.byte	0x08
	.zero		1


	//   ....[18]....
        /*019c*/ 	.word	0x00000370
        /*01a0*/ 	.word	0x000000ff
        /*01a4*/ 	.word	0x00000048
        /*01a8*/ 	.short	0x0100
        /*01aa*/ 	.byte	0x08
	.zero		1


	//   ....[19]....
        /*01ac*/ 	.word	0x00000380
        /*01b0*/ 	.word	0x000000ff
        /*01b4*/ 	.word	0x000000c8
        /*01b8*/ 	.short	0x0100
        /*01ba*/ 	.byte	0x08
	.zero		1


	//   ....[20]....
        /*01bc*/ 	.word	0x00000390
        /*01c0*/ 	.word	0x000000ff
        /*01c4*/ 	.word	0x00000050
        /*01c8*/ 	.short	0x0100
        /*01ca*/ 	.byte	0x08
	.zero		1


	//   ....[21]....
        /*01cc*/ 	.word	0x000003a0
        /*01d0*/ 	.word	0x000000ff
        /*01d4*/ 	.word	0x000000d0
        /*01d8*/ 	.short	0x0100
        /*01da*/ 	.byte	0x08
	.zero		1


	//   ....[22]....
        /*01dc*/ 	.word	0x000003b0
        /*01e0*/ 	.word	0x000000ff
        /*01e4*/ 	.word	0x00000058
        /*01e8*/ 	.short	0x0100
        /*01ea*/ 	.byte	0x08
	.zero		1


	//   ....[23]....
        /*01ec*/ 	.word	0x000003c0
        /*01f0*/ 	.word	0x000000ff
        /*01f4*/ 	.word	0x000000d8
        /*01f8*/ 	.short	0x0100
        /*01fa*/ 	.byte	0x08
	.zero		1


	//   ....[24]....
        /*01fc*/ 	.word	0x000003d0
        /*0200*/ 	.word	0x000000ff
        /*0204*/ 	.word	0x00000060
        /*0208*/ 	.short	0x0100
        /*020a*/ 	.byte	0x08
	.zero		1


	//   ....[25]....
        /*020c*/ 	.word	0x000003e0
        /*0210*/ 	.word	0x000000ff
        /*0214*/ 	.word	0x000000e0
        /*0218*/ 	.short	0x0100
        /*021a*/ 	.byte	0x08
	.zero		1


	//   ....[26]....
        /*021c*/ 	.word	0x000003f0
        /*0220*/ 	.word	0x000000ff
        /*0224*/ 	.word	0x00000068
        /*0228*/ 	.short	0x0100
        /*022a*/ 	.byte	0x08
	.zero		1


	//   ....[27]....
        /*022c*/ 	.word	0x00000400
        /*0230*/ 	.word	0x000000ff
        /*0234*/ 	.word	0x000000e8
        /*0238*/ 	.short	0x0100
        /*023a*/ 	.byte	0x08
	.zero		1


	//   ....[28]....
        /*023c*/ 	.word	0x00000410
        /*0240*/ 	.word	0x000000ff
        /*0244*/ 	.word	0x00000070
        /*0248*/ 	.short	0x0100
        /*024a*/ 	.byte	0x08
	.zero		1


	//   ....[29]....
        /*024c*/ 	.word	0x00000420
        /*0250*/ 	.word	0x000000ff
        /*0254*/ 	.word	0x000000f0
        /*0258*/ 	.short	0x0100
        /*025a*/ 	.byte	0x08
	.zero		1


	//   ....[30]....
        /*025c*/ 	.word	0x00000430
        /*0260*/ 	.word	0x000000ff
        /*0264*/ 	.word	0x00000078
        /*0268*/ 	.short	0x0100
        /*026a*/ 	.byte	0x08
	.zero		1


	//   ....[31]....
        /*026c*/ 	.word	0x00000440
        /*0270*/ 	.word	0x000000ff
        /*0274*/ 	.word	0x000000f8
        /*0278*/ 	.short	0x0100
        /*027a*/ 	.byte	0x08
	.zero		1


	//   ....[32]....
        /*027c*/ 	.word	0x000008b0
        /*0280*/ 	.word	0x000000ff
        /*0284*/ 	.word	0x00000110
        /*0288*/ 	.short	0x0100
        /*028a*/ 	.byte	0x06
	.zero		1


	//   ....[33]....
        /*028c*/ 	.word	0x00000940
        /*0290*/ 	.word	0x000000ff
        /*0294*/ 	.word	0x00000118
        /*0298*/ 	.short	0x0100
        /*029a*/ 	.byte	0x06
	.zero		1


	//   ....[34]....
        /*029c*/ 	.word	0x00001a60
        /*02a0*/ 	.word	0x000000ff
        /*02a4*/ 	.word	0x00000000
        /*02a8*/ 	.short	0x010a
        /*02aa*/ 	.byte	0x07
	.zero		1


	//   ....[35]....
        /*02ac*/ 	.word	0x00001ac0
        /*02b0*/ 	.word	0x000000ff
        /*02b4*/ 	.word	0x00000000
        /*02b8*/ 	.short	0x010a
        /*02ba*/ 	.byte	0x07
	.zero		1


	//   ....[36]....
        /*02bc*/ 	.word	0x00002630
        /*02c0*/ 	.word	0x000000ff
        /*02c4*/ 	.word	0x00000000
        /*02c8*/ 	.short	0x010a
        /*02ca*/ 	.byte	0x0c
	.zero		1


	//   ....[37]....
        /*02cc*/ 	.word	0x00002670
        /*02d0*/ 	.word	0x000000ff
        /*02d4*/ 	.word	0x00000000
        /*02d8*/ 	.short	0x010a
        /*02da*/ 	.byte	0x0c
	.zero		1


	//   ....[38]....
        /*02dc*/ 	.word	0x00002eb0
        /*02e0*/ 	.word	0x000000a8
        /*02e4*/ 	.word	0x00000000
        /*02e8*/ 	.short	0x0101
        /*02ea*/ 	.byte	0x3f
	.zero		1


	//   ....[39]....
        /*02ec*/ 	.word	0x000035a0
        /*02f0*/ 	.word	0x00000018
        /*02f4*/ 	.word	0x00000000
        /*02f8*/ 	.short	0x0101
        /*02fa*/ 	.byte	0x3f
	.zero		1


	//   ....[40]....
        /*02fc*/ 	.word	0x0000c120
        /*0300*/ 	.word	0x00000016
        /*0304*/ 	.word	0x00000080
        /*0308*/ 	.short	0x010a
        /*030a*/ 	.byte	0x3f
	.zero		1


	//   ....[41]....
        /*030c*/ 	.word	0x0000c4e0
        /*0310*/ 	.word	0x00000007
        /*0314*/ 	.word	0x00000118
        /*0318*/ 	.short	0x0101
        /*031a*/ 	.byte	0x3f
	.zero		1


	//   ....[42]....
        /*031c*/ 	.word	0x0000cbe0
        /*0320*/ 	.word	0x00000005
        /*0324*/ 	.word	0x00000000
        /*0328*/ 	.short	0x010a
        /*032a*/ 	.byte	0x3f
	.zero		1


	//   ....[43]....
        /*032c*/ 	.word	0x0000cc60
        /*0330*/ 	.word	0x00000007
        /*0334*/ 	.word	0x00000000
        /*0338*/ 	.short	0x010a
        /*033a*/ 	.byte	0x3f
	.zero		1


	//   ....[44]....
        /*033c*/ 	.word	0x0000ccf0
        /*0340*/ 	.word	0x00000006
        /*0344*/ 	.word	0x00000000
        /*0348*/ 	.short	0x010a
        /*034a*/ 	.byte	0x3f
	.zero		1


	//   ....[45]....
        /*034c*/ 	.word	0x0000cd80
        /*0350*/ 	.word	0x00000009
        /*0354*/ 	.word	0x00000000
        /*0358*/ 	.short	0x010a
        /*035a*/ 	.byte	0x3f
	.zero		1


	//   ....[46]....
        /*035c*/ 	.word	0x0000ce10
        /*0360*/ 	.word	0x00000006
        /*0364*/ 	.word	0x00000000
        /*0368*/ 	.short	0x010a
        /*036a*/ 	.byte	0x3f
	.zero		1


	//   ....[47]....
        /*036c*/ 	.word	0x0000cea0
        /*0370*/ 	.word	0x00000009
        /*0374*/ 	.word	0x00000000
        /*0378*/ 	.short	0x010a
        /*037a*/ 	.byte	0x3f
	.zero		1


	//   ....[48]....
        /*037c*/ 	.word	0x0000cf30
        /*0380*/ 	.word	0x00000006
        /*0384*/ 	.word	0x00000000
        /*0388*/ 	.short	0x010a
        /*038a*/ 	.byte	0x3f
	.zero		1


	//   ....[49]....
        /*038c*/ 	.word	0x0000cfc0
        /*0390*/ 	.word	0x00000009
        /*0394*/ 	.word	0x00000000
        /*0398*/ 	.short	0x010a
        /*039a*/ 	.byte	0x3f
	.zero		1


	//   ....[50]....
        /*039c*/ 	.word	0x0000d050
        /*03a0*/ 	.word	0x00000006
        /*03a4*/ 	.word	0x00000000
        /*03a8*/ 	.short	0x010a
        /*03aa*/ 	.byte	0x3f
	.zero		1


	//   ....[51]....
        /*03ac*/ 	.word	0x0000d0e0
        /*03b0*/ 	.word	0x00000009
        /*03b4*/ 	.word	0x00000000
        /*03b8*/ 	.short	0x010a
        /*03ba*/ 	.byte	0x3f
	.zero		1


	//   ....[52]....
        /*03bc*/ 	.word	0x0000d170
        /*03c0*/ 	.word	0x00000006
        /*03c4*/ 	.word	0x00000000
        /*03c8*/ 	.short	0x010a
        /*03ca*/ 	.byte	0x3f
	.zero		1


	//   ....[53]....
        /*03cc*/ 	.word	0x0000d200
        /*03d0*/ 	.word	0x00000009
        /*03d4*/ 	.word	0x00000000
        /*03d8*/ 	.short	0x010a
        /*03da*/ 	.byte	0x3f
	.zero		1


	//   ....[54]....
        /*03dc*/ 	.word	0x0000d290
        /*03e0*/ 	.word	0x00000006
        /*03e4*/ 	.word	0x00000000
        /*03e8*/ 	.short	0x010a
        /*03ea*/ 	.byte	0x3f
	.zero		1


	//   ....[55]....
        /*03ec*/ 	.word	0x0000d320
        /*03f0*/ 	.word	0x00000009
        /*03f4*/ 	.word	0x00000000
        /*03f8*/ 	.short	0x010a
        /*03fa*/ 	.byte	0x3f
	.zero		1


	//   ....[56]....
        /*03fc*/ 	.word	0x0000d3b0
        /*0400*/ 	.word	0x00000006
        /*0404*/ 	.word	0x00000000
        /*0408*/ 	.short	0x010a
        /*040a*/ 	.byte	0x3f
	.zero		1


	//   ....[57]....
        /*040c*/ 	.word	0x0000d440
        /*0410*/ 	.word	0x00000003
        /*0414*/ 	.word	0x00000000
        /*0418*/ 	.short	0x010a
        /*041a*/ 	.byte	0x3f
	.zero		1


	//   ....[58]....
        /*041c*/ 	.word	0x0000d4b0
        /*0420*/ 	.word	0x00000016
        /*0424*/ 	.word	0x00000000
        /*0428*/ 	.short	0x010a
        /*042a*/ 	.byte	0x3f
	.zero		1


	//   ....[59]....
        /*042c*/ 	.word	0x0000d510
        /*0430*/ 	.word	0x000000a9
        /*0434*/ 	.word	0x00000000
        /*0438*/ 	.short	0x010a
        /*043a*/ 	.byte	0x3f
	.zero		1


	//   ....[60]....
        /*043c*/ 	.word	0x0000d5e0
        /*0440*/ 	.word	0x00000016
        /*0444*/ 	.word	0x00000080
        /*0448*/ 	.short	0x010a
        /*044a*/ 	.byte	0x3f
	.zero		1


	//   ....[61]....
        /*044c*/ 	.word	0x0000d6b0
        /*0450*/ 	.word	0x00000005
        /*0454*/ 	.word	0x00000000
        /*0458*/ 	.short	0x010a
        /*045a*/ 	.byte	0x3f
	.zero		1


	//   ....[62]....
        /*045c*/ 	.word	0x0000d700
        /*0460*/ 	.word	0x00000007
        /*0464*/ 	.word	0x00000000
        /*0468*/ 	.short	0x010a
        /*046a*/ 	.byte	0x3f
	.zero		1


	//   ....[63]....
        /*046c*/ 	.word	0x0000d750
        /*0470*/ 	.word	0x00000006
        /*0474*/ 	.word	0x00000000
        /*0478*/ 	.short	0x010a
        /*047a*/ 	.byte	0x3f
	.zero		1


	//   ....[64]....
        /*047c*/ 	.word	0x0000d7a0
        /*0480*/ 	.word	0x00000009
        /*0484*/ 	.word	0x00000000
        /*0488*/ 	.short	0x010a
        /*048a*/ 	.byte	0x3f
	.zero		1


	//   ....[65]....
        /*048c*/ 	.word	0x0000d7f0
        /*0490*/ 	.word	0x00000006
        /*0494*/ 	.word	0x00000000
        /*0498*/ 	.short	0x010a
        /*049a*/ 	.byte	0x3f
	.zero		1


	//   ....[66]....
        /*049c*/ 	.word	0x0000d840
        /*04a0*/ 	.word	0x00000009
        /*04a4*/ 	.word	0x00000000
        /*04a8*/ 	.short	0x010a
        /*04aa*/ 	.byte	0x3f
	.zero		1


	//   ....[67]....
        /*04ac*/ 	.word	0x0000d890
        /*04b0*/ 	.word	0x00000006
        /*04b4*/ 	.word	0x00000000
        /*04b8*/ 	.short	0x010a
        /*04ba*/ 	.byte	0x3f
	.zero		1


	//   ....[68]....
        /*04bc*/ 	.word	0x0000d8e0
        /*04c0*/ 	.word	0x00000009
        /*04c4*/ 	.word	0x00000000
        /*04c8*/ 	.short	0x010a
        /*04ca*/ 	.byte	0x3f
	.zero		1


	//   ....[69]....
        /*04cc*/ 	.word	0x0000d930
        /*04d0*/ 	.word	0x00000006
        /*04d4*/ 	.word	0x00000000
        /*04d8*/ 	.short	0x010a
        /*04da*/ 	.byte	0x3f
	.zero		1


	//   ....[70]....
        /*04dc*/ 	.word	0x0000d980
        /*04e0*/ 	.word	0x00000009
        /*04e4*/ 	.word	0x00000000
        /*04e8*/ 	.short	0x010a
        /*04ea*/ 	.byte	0x3f
	.zero		1


	//   ....[71]....
        /*04ec*/ 	.word	0x0000d9d0
        /*04f0*/ 	.word	0x00000006
        /*04f4*/ 	.word	0x00000000
        /*04f8*/ 	.short	0x010a
        /*04fa*/ 	.byte	0x3f
	.zero		1


	//   ....[72]....
        /*04fc*/ 	.word	0x0000da20
        /*0500*/ 	.word	0x00000009
        /*0504*/ 	.word	0x00000000
        /*0508*/ 	.short	0x010a
        /*050a*/ 	.byte	0x3f
	.zero		1


	//   ....[73]....
        /*050c*/ 	.word	0x0000da70
        /*0510*/ 	.word	0x00000006
        /*0514*/ 	.word	0x00000000
        /*0518*/ 	.short	0x010a
        /*051a*/ 	.byte	0x3f
	.zero		1


	//   ....[74]....
        /*051c*/ 	.word	0x0000dac0
        /*0520*/ 	.word	0x00000009
        /*0524*/ 	.word	0x00000000
        /*0528*/ 	.short	0x010a
        /*052a*/ 	.byte	0x3f
	.zero		1


	//   ....[75]....
        /*052c*/ 	.word	0x0000db10
        /*0530*/ 	.word	0x00000006
        /*0534*/ 	.word	0x00000000
        /*0538*/ 	.short	0x010a
        /*053a*/ 	.byte	0x3f
	.zero		1


	//----- nvinfo : EIATTR_NUM_MBARRIERS
	.align		4
.L_28:
        /*053c*/ 	.byte	0x03, 0x38
        /*053e*/ 	.short	0x0022


	//----- nvinfo : EIATTR_EXIT_INSTR_OFFSETS
	.align		4
        /*0540*/ 	.byte	0x04, 0x1c
        /*0542*/ 	.short	(.L_30 - .L_29)


	//   ....[0]....
.L_29:
        /*0544*/ 	.word	0x00000b20


	//   ....[1]....
        /*0548*/ 	.word	0x00001310


	//   ....[2]....
        /*054c*/ 	.word	0x0000b840


	//   ....[3]....
        /*0550*/ 	.word	0x0000bdb0


	//   ....[4]....
        /*0554*/ 	.word	0x0000d490


	//----- nvinfo : EIATTR_MAX_THREADS
	.align		4
.L_30:
        /*0558*/ 	.byte	0x04, 0x05
        /*055a*/ 	.short	(.L_32 - .L_31)
.L_31:
        /*055c*/ 	.word	0x00000180
        /*0560*/ 	.word	0x00000001
        /*0564*/ 	.word	0x00000001


	//----- nvinfo : EIATTR_CRS_STACK_SIZE
	.align		4
.L_32:
        /*0568*/ 	.byte	0x04, 0x1e
        /*056a*/ 	.short	(.L_34 - .L_33)
.L_33:
        /*056c*/ 	.word	0x00000000


	//----- nvinfo : EIATTR_CBANK_PARAM_SIZE
	.align		4
.L_34:
        /*0570*/ 	.byte	0x03, 0x19
        /*0572*/ 	.short	0x0470


	//----- nvinfo : EIATTR_PARAM_CBANK
	.align		4
        /*0574*/ 	.byte	0x04, 0x0a
        /*0576*/ 	.short	(.L_36 - .L_35)
	.align		4
.L_35:
        /*0578*/ 	.word	index@(.nv.constant0._ZN7cutlass13device_kernelINS_4gemm6kernel13GemmUniversalIN4cute5tupleIJiiiiEEENS1_10collective13CollectiveMmaINS1_37MainloopSm90TmaGmmaWarpSpecializedFP8ILi16ENS5_IJNS4_1CILi2EEENSA_ILi1EEESC_EEENS1_35KernelTmaWarpSpecializedCooperativeEEENS5_IJNSA_ILi384EEENSA_ILi48EEENSA_ILi32EEEEEENS_12float_e4m3_tENS5_IJlSC_lEEESK_SL_NS4_8TiledMMAINS4_8MMA_AtomIJNS4_4SM904GMMA30MMA_64x16x32_F32E4M3E4M3_SS_TNILNSP_7ScaleInE1ELSR_1EEEEEENS4_6LayoutISD_NS5_IJSC_NSA_ILi0EEESV_EEEEENS5_IJNS4_10UnderscoreESY_SY_EEEEENS4_13SM90_TMA_LOADENS4_14ComposedLayoutINS4_7SwizzleILi1ELi4ELi3EEENS4_18smem_ptr_flag_bitsILi8EEENSU_INS5_IJNSA_ILi8EEESI_EEENS5_IJSI_SC_EEEEEEEvNS4_8identityENS4_23SM90_TMA_LOAD_MULTICASTES1B_vS1C_EENS_8epilogue10collective6detail29Sm90TmaWarpSpecializedAdapterINS1G_15DefaultEpilogueISK_SL_SL_NS1F_6thread17LinearCombinationISK_Li1EffLNS1K_9ScaleType4KindE0ELNS_15FloatRoundStyleE2ESK_EENS1_15EpilogueDefaultEEEEEvvEEEEvNT_6ParamsE)
        /*057c*/ 	.short	0x0210
        /*057e*/ 	.short	0x0470


	//----- nvinfo : EIATTR_SW_WAR
	.align		4
.L_36:
        /*0580*/ 	.byte	0x04, 0x36
        /*0582*/ 	.short	(.L_38 - .L_37)
.L_37:
        /*0584*/ 	.word	0x00000008
.L_38:


//--------------------- .nv.callgraph             --------------------------
	.section	.nv.callgraph,"",@"SHT_CUDA_CALLGRAPH"
	.align	4
	.sectionentsize	8
	.align		4
        /*0000*/ 	.word	0x00000000
	.align		4
        /*0004*/ 	.word	0xffffffff
	.align		4
        /*0008*/ 	.word	0x00000000
	.align		4
        /*000c*/ 	.word	0xfffffffe
	.align		4
        /*0010*/ 	.word	0x00000000
	.align		4
        /*0014*/ 	.word	0xfffffffd
	.align		4
        /*0018*/ 	.word	0x00000000
	.align		4
        /*001c*/ 	.word	0xfffffffc


//--------------------- .nv.constant4             --------------------------
	.section	.nv.constant4,"a",@progbits
	.align	8
	.align		8
.nv.constant4:
        /*0000*/ 	.dword	_ZN39_INTERNAL_f449ec14_4_k_cu_843da4a5_48424cuda3std3__45__cpo5beginE
	.align		8
        /*0008*/ 	.dword	_ZN39_INTERNAL_f449ec14_4_k_cu_843da4a5_48424cuda3std3__45__cpo3endE
	.align		8
        /*0010*/ 	.dword	_ZN39_INTERNAL_f449ec14_4_k_cu_843da4a5_48424cuda3std3__45__cpo6cbeginE
	.align		8
        /*0018*/ 	.dword	_ZN39_INTERNAL_f449ec14_4_k_cu_843da4a5_48424cuda3std3__45__cpo4cendE
	.align		8
        /*0020*/ 	.dword	_ZN39_INTERNAL_f449ec14_4_k_cu_843da4a5_48424cuda3std3__441_GLOBAL__N__f449ec14_4_k_cu_843da4a5_48426ignoreE
	.align		8
        /*0028*/ 	.dword	_ZN39_INTERNAL_f449ec14_4_k_cu_843da4a5_48424cuda3std3__419piecewise_constructE
	.align		8
        /*0030*/ 	.dword	_ZN39_INTERNAL_f449ec14_4_k_cu_843da4a5_48424cuda3std3__48in_placeE
	.align		8
        /*0038*/ 	.dword	_ZN39_INTERNAL_f449ec14_4_k_cu_843da4a5_48424cuda3std6ranges3__45__cpo4swapE
	.align		8
        /*0040*/ 	.dword	_ZN39_INTERNAL_f449ec14_4_k_cu_843da4a5_48424cuda3std6ranges3__45__cpo9iter_moveE
	.align		8
        /*0048*/ 	.dword	_ZN39_INTERNAL_f449ec14_4_k_cu_843da4a5_48424cute7productE
	.align		8
        /*0050*/ 	.dword	_ZN39_INTERNAL_f449ec14_4_k_cu_843da4a5_48424cute1_E


//--------------------- .text._ZN7cutlass13device_kernelINS_4gemm6kernel13GemmUniversalIN4cute5tupleIJiiiiEEENS1_10collective13CollectiveMmaINS1_37MainloopSm90TmaGmmaWarpSpecializedFP8ILi16ENS5_IJNS4_1CILi2EEENSA_ILi1EEESC_EEENS1_35KernelTmaWarpSpecializedCooperativeEEENS5_IJNSA_ILi384EEENSA_ILi48EEENSA_ILi32EEEEEENS_12float_e4m3_tENS5_IJlSC_lEEESK_SL_NS4_8TiledMMAINS4_8MMA_AtomIJNS4_4SM904GMMA30MMA_64x16x32_F32E4M3E4M3_SS_TNILNSP_7ScaleInE1ELSR_1EEEEEENS4_6LayoutISD_NS5_IJSC_NSA_ILi0EEESV_EEEEENS5_IJNS4_10UnderscoreESY_SY_EEEEENS4_13SM90_TMA_LOADENS4_14ComposedLayoutINS4_7SwizzleILi1ELi4ELi3EEENS4_18smem_ptr_flag_bitsILi8EEENSU_INS5_IJNSA_ILi8EEESI_EEENS5_IJSI_SC_EEEEEEEvNS4_8identityENS4_23SM90_TMA_LOAD_MULTICASTES1B_vS1C_EENS_8epilogue10collective6detail29Sm90TmaWarpSpecializedAdapterINS1G_15DefaultEpilogueISK_SL_SL_NS1F_6thread17LinearCombinationISK_Li1EffLNS1K_9ScaleType4KindE0ELNS_15FloatRoundStyleE2ESK_EENS1_15EpilogueDefaultEEEEEvvEEEEvNT_6ParamsE --------------------------
	.section	.text._ZN7cutlass13device_kernelINS_4gemm6kernel13GemmUniversalIN4cute5tupleIJiiiiEEENS1_10collective13CollectiveMmaINS1_37MainloopSm90TmaGmmaWarpSpecializedFP8ILi16ENS5_IJNS4_1CILi2EEENSA_ILi1EEESC_EEENS1_35KernelTmaWarpSpecializedCooperativeEEENS5_IJNSA_ILi384EEENSA_ILi48EEENSA_ILi32EEEEEENS_12float_e4m3_tENS5_IJlSC_lEEESK_SL_NS4_8TiledMMAINS4_8MMA_AtomIJNS4_4SM904GMMA30MMA_64x16x32_F32E4M3E4M3_SS_TNILNSP_7ScaleInE1ELSR_1EEEEEENS4_6LayoutISD_NS5_IJSC_NSA_ILi0EEESV_EEEEENS5_IJNS4_10UnderscoreESY_SY_EEEEENS4_13SM90_TMA_LOADENS4_14ComposedLayoutINS4_7SwizzleILi1ELi4ELi3EEENS4_18smem_ptr_flag_bitsILi8EEENSU_INS5_IJNSA_ILi8EEESI_EEENS5_IJSI_SC_EEEEEEEvNS4_8identityENS4_23SM90_TMA_LOAD_MULTICASTES1B_vS1C_EENS_8epilogue10collective6detail29Sm90TmaWarpSpecializedAdapterINS1G_15DefaultEpilogueISK_SL_SL_NS1F_6thread17LinearCombinationISK_Li1EffLNS1K_9ScaleType4KindE0ELNS_15FloatRoundStyleE2ESK_EENS1_15EpilogueDefaultEEEEEvvEEEEvNT_6ParamsE,"ax",@progbits
	.align	128
.text._ZN7cutlass13device_kernelINS_4gemm6kernel13GemmUniversalIN4cute5tupleIJiiiiEEENS1_10collective13CollectiveMmaINS1_37MainloopSm90TmaGmmaWarpSpecializedFP8ILi16ENS5_IJNS4_1CILi2EEENSA_ILi1EEESC_EEENS1_35KernelTmaWarpSpecializedCooperativeEEENS5_IJNSA_ILi384EEENSA_ILi48EEENSA_ILi32EEEEEENS_12float_e4m3_tENS5_IJlSC_lEEESK_SL_NS4_8TiledMMAINS4_8MMA_AtomIJNS4_4SM904GMMA30MMA_64x16x32_F32E4M3E4M3_SS_TNILNSP_7ScaleInE1ELSR_1EEEEEENS4_6LayoutISD_NS5_IJSC_NSA_ILi0EEESV_EEEEENS5_IJNS4_10UnderscoreESY_SY_EEEEENS4_13SM90_TMA_LOADENS4_14ComposedLayoutINS4_7SwizzleILi1ELi4ELi3EEENS4_18smem_ptr_flag_bitsILi8EEENSU_INS5_IJNSA_ILi8EEESI_EEENS5_IJSI_SC_EEEEEEEvNS4_8identityENS4_23SM90_TMA_LOAD_MULTICASTES1B_vS1C_EENS_8epilogue10collective6detail29Sm90TmaWarpSpecializedAdapterINS1G_15DefaultEpilogueISK_SL_SL_NS1F_6thread17LinearCombinationISK_Li1EffLNS1K_9ScaleType4KindE0ELNS_15FloatRoundStyleE2ESK_EENS1_15EpilogueDefaultEEEEEvvEEEEvNT_6ParamsE:
        .type           _ZN7cutlass13device_kernelINS_4gemm6kernel13GemmUniversalIN4cute5tupleIJiiiiEEENS1_10collective13CollectiveMmaINS1_37MainloopSm90TmaGmmaWarpSpecializedFP8ILi16ENS5_IJNS4_1CILi2EEENSA_ILi1EEESC_EEENS1_35KernelTmaWarpSpecializedCooperativeEEENS5_IJNSA_ILi384EEENSA_ILi48EEENSA_ILi32EEEEEENS_12float_e4m3_tENS5_IJlSC_lEEESK_SL_NS4_8TiledMMAINS4_8MMA_AtomIJNS4_4SM904GMMA30MMA_64x16x32_F32E4M3E4M3_SS_TNILNSP_7ScaleInE1ELSR_1EEEEEENS4_6LayoutISD_NS5_IJSC_NSA_ILi0EEESV_EEEEENS5_IJNS4_10UnderscoreESY_SY_EEEEENS4_13SM90_TMA_LOADENS4_14ComposedLayoutINS4_7SwizzleILi1ELi4ELi3EEENS4_18smem_ptr_flag_bitsILi8EEENSU_INS5_IJNSA_ILi8EEESI_EEENS5_IJSI_SC_EEEEEEEvNS4_8identityENS4_23SM90_TMA_LOAD_MULTICASTES1B_vS1C_EENS_8epilogue10collective6detail29Sm90TmaWarpSpecializedAdapterINS1G_15DefaultEpilogueISK_SL_SL_NS1F_6thread17LinearCombinationISK_Li1EffLNS1K_9ScaleType4KindE0ELNS_15FloatRoundStyleE2ESK_EENS1_15EpilogueDefaultEEEEEvvEEEEvNT_6ParamsE,@function
        .size           _ZN7cutlass13device_kernelINS_4gemm6kernel13GemmUniversalIN4cute5tupleIJiiiiEEENS1_10collective13CollectiveMmaINS1_37MainloopSm90TmaGmmaWarpSpecializedFP8ILi16ENS5_IJNS4_1CILi2EEENSA_ILi1EEESC_EEENS1_35KernelTmaWarpSpecializedCooperativeEEENS5_IJNSA_ILi384EEENSA_ILi48EEENSA_ILi32EEEEEENS_12float_e4m3_tENS5_IJlSC_lEEESK_SL_NS4_8TiledMMAINS4_8MMA_AtomIJNS4_4SM904GMMA30MMA_64x16x32_F32E4M3E4M3_SS_TNILNSP_7ScaleInE1ELSR_1EEEEEENS4_6LayoutISD_NS5_IJSC_NSA_ILi0EEESV_EEEEENS5_IJNS4_10UnderscoreESY_SY_EEEEENS4_13SM90_TMA_LOADENS4_14ComposedLayoutINS4_7SwizzleILi1ELi4ELi3EEENS4_18smem_ptr_flag_bitsILi8EEENSU_INS5_IJNSA_ILi8EEESI_EEENS5_IJSI_SC_EEEEEEEvNS4_8identityENS4_23SM90_TMA_LOAD_MULTICASTES1B_vS1C_EENS_8epilogue10collective6detail29Sm90TmaWarpSpecializedAdapterINS1G_15DefaultEpilogueISK_SL_SL_NS1F_6thread17LinearCombinationISK_Li1EffLNS1K_9ScaleType4KindE0ELNS_15FloatRoundStyleE2ESK_EENS1_15EpilogueDefaultEEEEEvvEEEEvNT_6ParamsE,(.L_x_103 - _ZN7cutlass13device_kernelINS_4gemm6kernel13GemmUniversalIN4cute5tupleIJiiiiEEENS1_10collective13CollectiveMmaINS1_37MainloopSm90TmaGmmaWarpSpecializedFP8ILi16ENS5_IJNS4_1CILi2EEENSA_ILi1EEESC_EEENS1_35KernelTmaWarpSpecializedCooperativeEEENS5_IJNSA_ILi384EEENSA_ILi48EEENSA_ILi32EEEEEENS_12float_e4m3_tENS5_IJlSC_lEEESK_SL_NS4_8TiledMMAINS4_8MMA_AtomIJNS4_4SM904GMMA30MMA_64x16x32_F32E4M3E4M3_SS_TNILNSP_7ScaleInE1ELSR_1EEEEEENS4_6LayoutISD_NS5_IJSC_NSA_ILi0EEESV_EEEEENS5_IJNS4_10UnderscoreESY_SY_EEEEENS4_13SM90_TMA_LOADENS4_14ComposedLayoutINS4_7SwizzleILi1ELi4ELi3EEENS4_18smem_ptr_flag_bitsILi8EEENSU_INS5_IJNSA_ILi8EEESI_EEENS5_IJSI_SC_EEEEEEEvNS4_8identityENS4_23SM90_TMA_LOAD_MULTICASTES1B_vS1C_EENS_8epilogue10collective6detail29Sm90TmaWarpSpecializedAdapterINS1G_15DefaultEpilogueISK_SL_SL_NS1F_6thread17LinearCombinationISK_Li1EffLNS1K_9ScaleType4KindE0ELNS_15FloatRoundStyleE2ESK_EENS1_15EpilogueDefaultEEEEEvvEEEEvNT_6ParamsE)
        .other          _ZN7cutlass13device_kernelINS_4gemm6kernel13GemmUniversalIN4cute5tupleIJiiiiEEENS1_10collective13CollectiveMmaINS1_37MainloopSm90TmaGmmaWarpSpecializedFP8ILi16ENS5_IJNS4_1CILi2EEENSA_ILi1EEESC_EEENS1_35KernelTmaWarpSpecializedCooperativeEEENS5_IJNSA_ILi384EEENSA_ILi48EEENSA_ILi32EEEEEENS_12float_e4m3_tENS5_IJlSC_lEEESK_SL_NS4_8TiledMMAINS4_8MMA_AtomIJNS4_4SM904GMMA30MMA_64x16x32_F32E4M3E4M3_SS_TNILNSP_7ScaleInE1ELSR_1EEEEEENS4_6LayoutISD_NS5_IJSC_NSA_ILi0EEESV_EEEEENS5_IJNS4_10UnderscoreESY_SY_EEEEENS4_13SM90_TMA_LOADENS4_14ComposedLayoutINS4_7SwizzleILi1ELi4ELi3EEENS4_18smem_ptr_flag_bitsILi8EEENSU_INS5_IJNSA_ILi8EEESI_EEENS5_IJSI_SC_EEEEEEEvNS4_8identityENS4_23SM90_TMA_LOAD_MULTICASTES1B_vS1C_EENS_8epilogue10collective6detail29Sm90TmaWarpSpecializedAdapterINS1G_15DefaultEpilogueISK_SL_SL_NS1F_6thread17LinearCombinationISK_Li1EffLNS1K_9ScaleType4KindE0ELNS_15FloatRoundStyleE2ESK_EENS1_15EpilogueDefaultEEEEEvvEEEEvNT_6ParamsE,@"STO_CUDA_ENTRY STV_DEFAULT"
_ZN7cutlass13device_kernelINS_4gemm6kernel13GemmUniversalIN4cute5tupleIJiiiiEEENS1_10collective13CollectiveMmaINS1_37MainloopSm90TmaGmmaWarpSpecializedFP8ILi16ENS5_IJNS4_1CILi2EEENSA_ILi1EEESC_EEENS1_35KernelTmaWarpSpecializedCooperativeEEENS5_IJNSA_ILi384EEENSA_ILi48EEENSA_ILi32EEEEEENS_12float_e4m3_tENS5_IJlSC_lEEESK_SL_NS4_8TiledMMAINS4_8MMA_AtomIJNS4_4SM904GMMA30MMA_64x16x32_F32E4M3E4M3_SS_TNILNSP_7ScaleInE1ELSR_1EEEEEENS4_6LayoutISD_NS5_IJSC_NSA_ILi0EEESV_EEEEENS5_IJNS4_10UnderscoreESY_SY_EEEEENS4_13SM90_TMA_LOADENS4_14ComposedLayoutINS4_7SwizzleILi1ELi4ELi3EEENS4_18smem_ptr_flag_bitsILi8EEENSU_INS5_IJNSA_ILi8EEESI_EEENS5_IJSI_SC_EEEEEEEvNS4_8identityENS4_23SM90_TMA_LOAD_MULTICASTES1B_vS1C_EENS_8epilogue10collective6detail29Sm90TmaWarpSpecializedAdapterINS1G_15DefaultEpilogueISK_SL_SL_NS1F_6thread17LinearCombinationISK_Li1EffLNS1K_9ScaleType4KindE0ELNS_15FloatRoundStyleE2ESK_EENS1_15EpilogueDefaultEEEEEvvEEEEvNT_6ParamsE:
[----:B------:R-:W-:Y:S01]  /*0000*/  LDC R1, c[0x0][0x28] ;  /* 0x00000a00ff017b82 */ /* 0x000fe20000000800 */
[----:B------:R-:W0:Y:S01]  /*0010*/  S2R R4, SR_TID.X ;  /* 0x0000000000047919 */ /* 0x000e220000002100 */
[----:B------:R-:W-:Y:S01]  /*0020*/  ELECT P0, URZ, PT ;  /* 0x00000000003f782f */ /* 0x000fe20003800000 */
[----:B------:R-:W-:Y:S01]  /*0030*/  BSSY B0, `(.L_x_0) ;  /* 0x000000f000007945 */ /* 0x000fe20003800000 */
[--C-:B0-----:R-:W-:Y:S02]  /*0040*/  SHF.R.U32.HI R0, RZ, 0x5, R4.reuse ;  /* 0x00000005ff007819 */ /* 0x101fe40000011604 */
[----:B------:R-:W-:-:S03]  /*0050*/  SHF.R.U32.HI R2, RZ, 0x7, R4 ;  /* 0x00000007ff027819 */ /* 0x000fc60000011604 */
[----:B------:R-:W0:Y:S04]  /*0060*/  SHFL.IDX PT, R6, R0, RZ, 0x1f ;  /* 0x00001fff00067589 */ /* 0x000e2800000e0000 */
[----:B------:R-:W1:Y:S01]  /*0070*/  SHFL.IDX PT, R2, R2, RZ, 0x1f ;  /* 0x00001fff02027589 */ /* 0x000e6200000e0000 */
[----:B0-----:R-:W-:-:S13]  /*0080*/  ISETP.NE.OR P0, PT, R6, RZ, !P0 ;  /* 0x000000ff0600720c */ /* 0x001fda0004705670 */
[----:B-1----:R-:W-:Y:S05]  /*0090*/  @P0 BRA `(.L_x_1) ;  /* 0x0000000000200947 */ /* 0x002fea0003800000 */
[----:B------:R-:W-:Y:S02]  /*00a0*/  ULDC.64 UR4, c[0x0][0x198] ;  /* 0x0000660000047ab9 */ /* 0x000fe40000000a00 */
[----:B------:R-:W-:Y:S02]  /*00b0*/  UIADD3 UR6, UP0, UR4, 0xf0, URZ ;  /* 0x000000f004067890 */ /* 0x000fe4000ff1e03f */
[----:B------:R-:W-:Y:S02]  /*00c0*/  UIADD3 UR4, UP1, UR4, 0x1f0, URZ ;  /* 0x000001f004047890 */ /* 0x000fe4000ff3e03f */
[----:B------:R-:W-:Y:S02]  /*00d0*/  UIADD3.X UR7, URZ, UR5, URZ, UP0, !UPT ;  /* 0x000000053f077290 */ /* 0x000fe400087fe43f */
[----:B------:R-:W-:-:S07]  /*00e0*/  UIADD3.X UR5, URZ, UR5, URZ, UP1, !UPT ;  /* 0x000000053f057290 */ /* 0x000fce0008ffe43f */
[----:B------:R0:W-:Y:S02]  /*00f0*/  UTMACCTL.PF [UR6] ;  /* 0x00000000060079b9 */ /* 0x0001e40008040000 */
[----:B------:R0:W-:Y:S02]  /*0100*/  UTMACCTL.PF [UR4] ;  /* 0x00000000040079b9 */ /* 0x0001e40008040000 */
[----:B0-----:R-:W-:Y:S01]  /*0110*/  NOP ;  /* 0x0000000000007918 */ /* 0x001fe20000000000 */
.L_x_1:
[----:B------:R-:W-:Y:S05]  /*0120*/  BSYNC B0 ;  /* 0x0000000000007941 */ /* 0x000fea0003800000 */
.L_x_0:
[----:B------:R-:W0:Y:S02]  /*0130*/  SHFL.IDX PT, R3, R0, RZ, 0x1f ;  /* 0x00001fff00037589 */ /* 0x000e2400000e0000 */
[----:B0-----:R-:W-:-:S13]  /*0140*/  ISETP.NE.AND P0, PT, R3, RZ, PT ;  /* 0x000000ff0300720c */ /* 0x001fda0003f05270 */
[----:B------:R-:W-:Y:S05]  /*0150*/  @P0 BRA `(.L_x_2) ;  /* 0x0000000000c40947 */ /* 0x000fea0003800000 */
[----:B------:R-:W-:Y:S01]  /*0160*/  ELECT P0, URZ, PT ;  /* 0x00000000003f782f */ /* 0x000fe20003800000 */
[----:B------:R-:W-:-:S12]  /*0170*/  BSSY B0, `(.L_x_2) ;  /* 0x000002f000007945 */ /* 0x000fd80003800000 */
[----:B------:R-:W-:Y:S05]  /*0180*/  @!P0 BRA `(.L_x_3) ;  /* 0x0000000000b48947 */ /* 0x000fea0003800000 */
[----:B------:R-:W0:Y:S01]  /*0190*/  S2UR UR8, SR_CgaCtaId ;  /* 0x00000000000879c3 */ /* 0x000e220000008800 */
[----:B------:R-:W-:Y:S01]  /*01a0*/  UMOV UR4, 0x400 ;  /* 0x0000040000047882 */ /* 0x000fe20000000000 */
[----:B------:R-:W-:Y:S01]  /*01b0*/  UMOV UR5, 0x1 ;  /* 0x0000000100057882 */ /* 0x000fe20000000000 */
[----:B------:R-:W-:Y:S02]  /*01c0*/  UMOV UR6, 0x4 ;  /* 0x0000000400067882 */ /* 0x000fe40000000000 */
[----:B------:R-:W-:-:S04]  /*01d0*/  UIADD3 UR6, -UR6, 0x100000, URZ ;  /* 0x0010000006067890 */ /* 0x000fc8000fffe13f */
[----:B------:R-:W-:Y:S02]  /*01e0*/  USHF.L.U32 UR7, UR6, 0xb, URZ ;  /* 0x0000000b06077899 */ /* 0x000fe4000800063f */
[----:B------:R-:W-:Y:S02]  /*01f0*/  USHF.L.U32 UR6, UR6, 0x1, URZ ;  /* 0x0000000106067899 */ /* 0x000fe4000800063f */
[----:B0-----:R-:W-:Y:S02]  /*0200*/  ULEA UR8, UR8, UR4, 0x18 ;  /* 0x0000000408087291 */ /* 0x001fe4000f8ec03f */
[----:B------:R-:W-:-:S04]  /*0210*/  UIADD3 UR4, -UR5, 0x100000, URZ ;  /* 0x0010000005047890 */ /* 0x000fc8000fffe13f */
[----:B------:R-:W-:Y:S02]  /*0220*/  USHF.L.U32 UR5, UR4, 0xb, URZ ;  /* 0x0000000b04057899 */ /* 0x000fe4000800063f */
[----:B------:R-:W-:Y:S01]  /*0230*/  USHF.L.U32 UR4, UR4, 0x1, URZ ;  /* 0x0000000104047899 */ /* 0x000fe2000800063f */
[----:B------:R-:W0:Y:S11]  /*0240*/  FENCE.VIEW.ASYNC.S ;  /* 0x00000000000073c6 */ /* 0x000e360000000000 */
[----:B0-----:R0:W1:Y:S01]  /*0250*/  SYNCS.EXCH.64 URZ, [UR8], UR4 ;  /* 0x00000004083f75b2 */ /* 0x0010620008000100 */
[----:B------:R0:W2:Y:S01]  /*0260*/  SYNCS.EXCH.64 URZ, [UR8+0x80], UR6 ;  /* 0x00008006083f75b2 */ /* 0x0000a20008000100 */
[----:B------:R0:W3:Y:S01]  /*0270*/  SYNCS.EXCH.64 URZ, [UR8+0x8], UR4 ;  /* 0x00000804083f75b2 */ /* 0x0000e20008000100 */
[----:B------:R0:W4:Y:S01]  /*0280*/  SYNCS.EXCH.64 URZ, [UR8+0x88], UR6 ;  /* 0x00008806083f75b2 */ /* 0x0001220008000100 */
[----:B------:R0:W0:Y:S01]  /*0290*/  SYNCS.EXCH.64 URZ, [UR8+0x10], UR4 ;  /* 0x00001004083f75b2 */ /* 0x0000220008000100 */
        /* <DEDUP_REMOVED lines=27> */
[----:B-1234-:R-:W-:Y:S01]  /*0450*/  NOP ;  /* 0x0000000000007918 */ /* 0x01efe20000000000 */
.L_x_3:
[----:B0-----:R-:W-:Y:S05]  /*0460*/  BSYNC B0 ;  /* 0x0000000000007941 */ /* 0x001fea0003800000 */
.L_x_2:
[----:B------:R-:W-:Y:S01]  /*0470*/  SHF.R.S32.HI R5, RZ, 0x1f, R4 ;  /* 0x0000001fff057819 */ /* 0x000fe20000011404 */
[----:B------:R-:W0:Y:S01]  /*0480*/  SHFL.IDX PT, R0, R0, RZ, 0x1f ;  /* 0x00001fff00007589 */ /* 0x000e2200000e0000 */
[----:B------:R-:W1:Y:S01]  /*0490*/  S2UR UR8, SR_CTAID.X ;  /* 0x00000000000879c3 */ /* 0x000e620000002500 */
[----:B------:R-:W-:Y:S02]  /*04a0*/  ELECT P0, URZ, PT ;  /* 0x00000000003f782f */ /* 0x000fe40003800000 */
[----:B------:R-:W-:Y:S01]  /*04b0*/  LEA.HI R5, R5, R4, RZ, 0x7 ;  /* 0x0000000405057211 */ /* 0x000fe200078f38ff */
[----:B------:R-:W2:Y:S01]  /*04c0*/  S2R R12, SR_CTAID.Y ;  /* 0x00000000000c7919 */ /* 0x000ea20000002600 */
[----:B------:R-:W-:Y:S01]  /*04d0*/  ULDC UR4, c[0x0][0x150] ;  /* 0x0000540000047ab9 */ /* 0x000fe20000000800 */
[----:B------:R-:W-:Y:S01]  /*04e0*/  NOP ;  /* 0x0000000000007918 */ /* 0x000fe20000000000 */
[----:B------:R-:W-:Y:S01]  /*04f0*/  LOP3.LUT R5, R5, 0xffffff80, RZ, 0xc0, !PT ;  /* 0xffffff8005057812 */ /* 0x000fe200078ec0ff */
[----:B------:R-:W-:Y:S01]  /*0500*/  NOP ;  /* 0x0000000000007918 */ /* 0x000fe20000000000 */
[----:B------:R-:W3:Y:S01]  /*0510*/  LDC R11, c[0x0][0x144] ;  /* 0x00005100ff0b7b82 */ /* 0x000ee20000000800 */
[----:B------:R-:W-:-:S02]  /*0520*/  ISETP.NE.AND P3, PT, R2, RZ, PT ;  /* 0x000000ff0200720c */ /* 0x000fc40003f65270 */
[----:B------:R-:W-:-:S05]  /*0530*/  IMAD.IADD R5, R4, 0x1, -R5 ;  /* 0x0000000104057824 */ /* 0x000fca00078e0a05 */
[----:B------:R-:W-:Y:S01]  /*0540*/  SHF.R.S32.HI R8, RZ, 0x1f, R5 ;  /* 0x0000001fff087819 */ /* 0x000fe20000011405 */
[----:B------:R-:W4:Y:S03]  /*0550*/  LDC R10, c[0x0][0x140] ;  /* 0x00005000ff0a7b82 */ /* 0x000f260000000800 */
[----:B------:R-:W-:Y:S02]  /*0560*/  LEA.HI R8, R8, R5, RZ, 0x3 ;  /* 0x0000000508087211 */ /* 0x000fe400078f18ff */
[----:B0-----:R-:W-:Y:S02]  /*0570*/  ISETP.NE.OR P0, PT, R0, RZ, !P0 ;  /* 0x000000ff0000720c */ /* 0x001fe40004705670 */
[--C-:B------:R-:W-:Y:S01]  /*0580*/  SHF.R.S32.HI R0, RZ, 0x3, R8.reuse ;  /* 0x00000003ff007819 */ /* 0x100fe20000011408 */
[----:B------:R-:W0:Y:S01]  /*0590*/  LDC R15, c[0x0][0x148] ;  /* 0x00005200ff0f7b82 */ /* 0x000e220000000800 */
[----:B------:R-:W-:-:S02]  /*05a0*/  SHF.R.S32.HI R7, RZ, 0x1f, R8 ;  /* 0x0000001fff077819 */ /* 0x000fc40000011408 */
[----:B------:R-:W-:Y:S02]  /*05b0*/  SHF.R.S32.HI R8, RZ, 0x1f, R3 ;  /* 0x0000001fff087819 */ /* 0x000fe40000011403 */
[----:B-1----:R-:W-:Y:S02]  /*05c0*/  I2FP.F32.U32 R9, UR8 ;  /* 0x0000000800097c45 */ /* 0x002fe40008201000 */
[----:B------:R-:W-:Y:S02]  /*05d0*/  LEA.HI R7, R7, R0, RZ, 0x2 ;  /* 0x0000000007077211 */ /* 0x000fe400078f10ff */
[----:B------:R-:W-:Y:S01]  /*05e0*/  LEA.HI R8, R8, R3, RZ, 0x2 ;  /* 0x0000000308087211 */ /* 0x000fe200078f10ff */
[----:B------:R-:W-:Y:S01]  /*05f0*/  FMUL R9, R9, UR4 ;  /* 0x0000000409097c20 */ /* 0x000fe20008400000 */
[----:B------:R-:W-:Y:S01]  /*0600*/  LOP3.LUT R7, R7, 0xfffffffc, RZ, 0xc0, !PT ;  /* 0xfffffffc07077812 */ /* 0x000fe200078ec0ff */
[----:B------:R-:W-:Y:S01]  /*0610*/  VOTEU.ALL UP0, P0 ;  /* 0x00000000003f7886 */ /* 0x000fe20000000000 */
[----:B------:R-:W-:Y:S01]  /*0620*/  LOP3.LUT R8, R8, 0x3ffffffc, RZ, 0xc0, !PT ;  /* 0x3ffffffc08087812 */ /* 0x000fe200078ec0ff */
[----:B------:R-:W-:Y:S01]  /*0630*/  ULDC UR4, c[0x0][0x154] ;  /* 0x0000550000047ab9 */ /* 0x000fe20000000800 */
[----:B----4-:R-:W-:Y:S01]  /*0640*/  ISETP.EQ.U32.AND P2, PT, R10, 0x1, PT ;  /* 0x000000010a00780c */ /* 0x010fe20003f42070 */
[----:B------:R-:W1:Y:S01]  /*0650*/  F2I.U32.TRUNC.NTZ R9, R9 ;  /* 0x0000000900097305 */ /* 0x000e62000020f000 */
[----:B------:R-:W-:Y:S01]  /*0660*/  IMAD.IADD R7, R0, 0x1, -R7 ;  /* 0x0000000100077824 */ /* 0x000fe200078e0a07 */
[----:B------:R-:W4:Y:S01]  /*0670*/  @!UP0 S2UR UR7, SR_CgaCtaId ;  /* 0x00000000000789c3 */ /* 0x000f220000008800 */
[----:B------:R-:W-:Y:S01]  /*0680*/  IMAD.IADD R8, R3, 0x1, -R8 ;  /* 0x0000000103087824 */ /* 0x000fe200078e0a08 */
[----:B--2---:R-:W-:Y:S01]  /*0690*/  I2FP.F32.U32 R3, R12 ;  /* 0x0000000c00037245 */ /* 0x004fe20000201000 */
[----:B------:R-:W-:Y:S01]  /*06a0*/  @!UP0 UMOV UR6, 0x400 ;  /* 0x0000040000068882 */ /* 0x000fe20000000000 */
[----:B------:R-:W-:Y:S01]  /*06b0*/  VOTEU.ALL UP1, P0 ;  /* 0x00000000003f7886 */ /* 0x000fe20000020000 */
[----:B------:R-:W-:-:S02]  /*06c0*/  IMAD R7, R8, 0x4, R7 ;  /* 0x0000000408077824 */ /* 0x000fc400078e0207 */
[----:B------:R-:W-:Y:S01]  /*06d0*/  FMUL R8, R3, UR4 ;  /* 0x0000000403087c20 */ /* 0x000fe20008400000 */
[----:B------:R-:W-:Y:S01]  /*06e0*/  SHF.R.S32.HI R3, RZ, 0x1f, R6 ;  /* 0x0000001fff037819 */ /* 0x000fe20000011406 */
[----:B------:R-:W-:Y:S01]  /*06f0*/  UMOV UR4, 0x20 ;  /* 0x0000002000047882 */ /* 0x000fe20000000000 */
[----:B------:R-:W-:Y:S01]  /*0700*/  LEA.HI R0, R7, R7, RZ, 0x1 ;  /* 0x0000000707007211 */ /* 0x000fe200078f08ff */
[----:B------:R-:W-:-:S04]  /*0710*/  @!UP0 UIADD3 UR4, -UR4, 0x100000, URZ ;  /* 0x0010000004048890 */ /* 0x000fc8000fffe13f */
[----:B------:R-:W-:Y:S02]  /*0720*/  @!UP0 USHF.L.U32 UR5, UR4, 0xb, URZ ;  /* 0x0000000b04058899 */ /* 0x000fe4000800063f */
[----:B------:R-:W-:Y:S01]  /*0730*/  @!UP0 USHF.L.U32 UR4, UR4, 0x1, URZ ;  /* 0x0000000104048899 */ /* 0x000fe2000800063f */
[----:B------:R-:W-:Y:S01]  /*0740*/  LEA.HI R3, R3, R6, RZ, 0x2 ;  /* 0x0000000603037211 */ /* 0x000fe200078f10ff */
[----:B-1----:R-:W-:Y:S01]  /*0750*/  IMAD.MOV R14, RZ, RZ, -R9 ;  /* 0x000000ffff0e7224 */ /* 0x002fe200078e0a09 */
[----:B------:R-:W-:Y:S01]  /*0760*/  LOP3.LUT R0, R0, 0xfffffffe, RZ, 0xc0, !PT ;  /* 0xfffffffe00007812 */ /* 0x000fe200078ec0ff */
[----:B------:R-:W1:Y:S01]  /*0770*/  F2I.U32.TRUNC.NTZ R8, R8 ;  /* 0x0000000800087305 */ /* 0x000e62000020f000 */
[----:B------:R-:W-:Y:S01]  /*0780*/  LOP3.LUT R3, R3, 0xfffffffc, RZ, 0xc0, !PT ;  /* 0xfffffffc03037812 */ /* 0x000fe200078ec0ff */
[----:B---3--:R-:W-:Y:S02]  /*0790*/  IMAD R11, R11, R14, UR8 ;  /* 0x000000080b0b7e24 */ /* 0x008fe4000f8e020e */
[----:B------:R-:W-:-:S02]  /*07a0*/  IMAD.IADD R0, R7, 0x1, -R0 ;  /* 0x0000000107007824 */ /* 0x000fc400078e0a00 */
[----:B------:R-:W-:Y:S02]  /*07b0*/  IMAD.IADD R6, R6, 0x1, -R3 ;  /* 0x0000000106067824 */ /* 0x000fe400078e0a03 */
[----:B------:R-:W-:Y:S01]  /*07c0*/  VIADD R14, R2, 0xffffffff ;  /* 0xffffffff020e7836 */ /* 0x000fe20000000000 */
[----:B------:R-:W-:Y:S01]  /*07d0*/  ISETP.NE.AND P4, PT, R0, R11, PT ;  /* 0x0000000b0000720c */ /* 0x000fe20003f85270 */
[----:B------:R-:W-:Y:S01]  /*07e0*/  IMAD.SHL.U32 R0, R7, 0x4, RZ ;  /* 0x0000000407007824 */ /* 0x000fe200078e00ff */
[----:B----4-:R-:W-:Y:S01]  /*07f0*/  @!UP0 ULEA UR6, UR7, UR6, 0x18 ;  /* 0x0000000607068291 */ /* 0x010fe2000f8ec03f */
[C---:B------:R-:W-:Y:S01]  /*0800*/  ISETP.NE.AND P1, PT, R6.reuse, 0x3, PT ;  /* 0x000000030600780c */ /* 0x040fe20003f25270 */
[----:B------:R-:W-:Y:S01]  /*0810*/  VOTEU.ALL UP0, P0 ;  /* 0x00000000003f7886 */ /* 0x000fe20000000000 */
[----:B------:R-:W-:Y:S01]  /*0820*/  LOP3.LUT P0, RZ, R5, 0x7, RZ, 0xc0, !PT ;  /* 0x0000000705ff7812 */ /* 0x000fe2000780c0ff */
[----:B-1----:R-:W-:Y:S01]  /*0830*/  IMAD.MOV R20, RZ, RZ, -R8 ;  /* 0x000000ffff147224 */ /* 0x002fe200078e0a08 */
[----:B------:R-:W-:Y:S01]  /*0840*/  LOP3.LUT R9, R7, 0xc, R0, 0x78, !PT ;  /* 0x0000000c07097812 */ /* 0x000fe200078e7800 */
[----:B------:R-:W-:Y:S01]  /*0850*/  IMAD.MOV.U32 R8, RZ, RZ, 0x1 ;  /* 0x00000001ff087424 */ /* 0x000fe200078e00ff */
[----:B------:R-:W-:Y:S01]  /*0860*/  ISETP.EQ.OR P1, PT, R6, RZ, !P1 ;  /* 0x000000ff0600720c */ /* 0x000fe20004f22670 */
[----:B0-----:R-:W-:Y:S01]  /*0870*/  IMAD R3, R15, R20, R12 ;  /* 0x000000140f037224 */ /* 0x001fe200078e020c */
[----:B------:R-:W-:-:S02]  /*0880*/  ISETP.LT.U32.AND P0, PT, R9, 0x2, !P0 ;  /* 0x000000020900780c */ /* 0x000fc40004701070 */
[----:B------:R-:W-:Y:S01]  /*0890*/  @P4 LEA.HI R0, R9, R9, RZ, 0x1 ;  /* 0x0000000909004211 */ /* 0x000fe200078f08ff */
[----:B------:R-:W0:Y:S02]  /*08a0*/  FENCE.VIEW.ASYNC.S ;  /* 0x00000000000073c6 */ /* 0x000e240000000000 */
[----:B0-----:R0:W1:Y:S01]  /*08b0*/  @!UP0 SYNCS.EXCH.64 URZ, [UR6+0x110], UR4 ;  /* 0x00011004063f85b2 */ /* 0x0010620008000100 */
[----:B------:R-:W-:Y:S02]  /*08c0*/  ISETP.EQ.AND P1, PT, R2, RZ, P1 ;  /* 0x000000ff0200720c */ /* 0x000fe40000f22270 */
[----:B------:R-:W-:Y:S02]  /*08d0*/  @P4 SHF.R.S32.HI R0, RZ, 0x1, R0 ;  /* 0x00000001ff004819 */ /* 0x000fe40000011400 */
[----:B------:R-:W-:Y:S02]  /*08e0*/  ISETP.GE.U32.AND P6, PT, R14, 0x2, PT ;  /* 0x000000020e00780c */ /* 0x000fe40003fc6070 */
[----:B------:R-:W-:-:S02]  /*08f0*/  @P4 ISETP.NE.AND P5, PT, R0, R3, PT ;  /* 0x000000030000420c */ /* 0x000fc40003fa5270 */
[----:B------:R-:W-:Y:S02]  /*0900*/  SEL R3, RZ, 0x1, !P0 ;  /* 0x00000001ff037807 */ /* 0x000fe40004000000 */
[----:B------:R-:W-:Y:S02]  /*0910*/  @P4 SEL R8, RZ, 0x1, P5 ;  /* 0x00000001ff084807 */ /* 0x000fe40002800000 */
[----:B------:R-:W-:Y:S02]  /*0920*/  SEL R5, RZ, 0x1, !P1 ;  /* 0x00000001ff057807 */ /* 0x000fe40004800000 */
[----:B------:R-:W-:Y:S01]  /*0930*/  LOP3.LUT R8, R8, R3, RZ, 0xc0, !PT ;  /* 0x0000000308087212 */ /* 0x000fe200078ec0ff */
[----:B------:R0:W2:Y:S01]  /*0940*/  @!UP1 SYNCS.EXCH.64 URZ, [UR6+0x118], UR4 ;  /* 0x00011804063f95b2 */ /* 0x0000a20008000100 */
[----:B------:R-:W-:Y:S01]  /*0950*/  SEL R5, R5, 0x2, P6 ;  /* 0x0000000205057807 */ /* 0x000fe20003000000 */
[----:B------:R-:W-:Y:S01]  /*0960*/  NOP ;  /* 0x0000000000007918 */ /* 0x000fe20000000000 */
[----:B------:R-:W-:Y:S05]  /*0970*/  @!P2 BRA `(.L_x_4) ;  /* 0x000000000008a947 */ /* 0x000fea0003800000 */
[----:B-12---:R-:W-:Y:S01]  /*0980*/  UCGABAR_ARV ;  /* 0x00000000000079c7 */ /* 0x006fe20008000000 */
[----:B------:R-:W-:Y:S05]  /*0990*/  BRA `(.L_x_5) ;  /* 0x0000000000047947 */ /* 0x000fea0003800000 */
.L_x_4:
[----:B-12---:R-:W-:Y:S01]  /*09a0*/  NOP ;  /* 0x0000000000007918 */ /* 0x006fe20000000000 */
.L_x_5:
[----:B------:R-:W1:Y:S01]  /*09b0*/  LDC R0, c[0x0][0x65c] ;  /* 0x00019700ff007b82 */ /* 0x000e620000000800 */
[----:B------:R-:W-:Y:S01]  /*09c0*/  IMAD.U32 R2, RZ, RZ, UR8 ;  /* 0x00000008ff027e24 */ /* 0x000fe2000f8e00ff */
[----:B------:R-:W-:Y:S01]  /*09d0*/  LOP3.LUT R10, R10, 0xffbfffff, RZ, 0xc0, !PT ;  /* 0xffbfffff0a0a7812 */ /* 0x000fe200078ec0ff */
[----:B------:R-:W-:Y:S01]  /*09e0*/  IMAD.MOV.U32 R3, RZ, RZ, RZ ;  /* 0x000000ffff037224 */ /* 0x000fe200078e00ff */
[----:B-1----:R-:W-:-:S13]  /*09f0*/  ISETP.NE.AND P1, PT, R0, 0x1, PT ;  /* 0x000000010000780c */ /* 0x002fda0003f25270 */
[----:B------:R-:W1:Y:S01]  /*0a00*/  @P1 LDC R19, c[0x0][0x10] ;  /* 0x00000400ff131b82 */ /* 0x000e620000000800 */
[----:B------:R-:W-:Y:S01]  /*0a10*/  @P1 IMAD.MOV.U32 R13, RZ, RZ, RZ ;  /* 0x000000ffff0d1224 */ /* 0x000fe200078e00ff */
[----:B------:R-:W-:Y:S01]  /*0a20*/  @P1 LOP3.LUT R10, R10, 0x400000, RZ, 0xfc, !PT ;  /* 0x004000000a0a1812 */ /* 0x000fe200078efcff */
[----:B------:R-:W-:-:S05]  /*0a30*/  @P1 IMAD.MOV.U32 R7, RZ, RZ, RZ ;  /* 0x000000ffff071224 */ /* 0x000fca00078e00ff */
[----:B------:R-:W2:Y:S01]  /*0a40*/  @!P1 LDC R17, c[0x0][0xc] ;  /* 0x00000300ff119b82 */ /* 0x000ea20000000800 */
[----:B-1----:R-:W-:-:S04]  /*0a50*/  @P1 IMAD.WIDE.U32 R18, R19, UR8, R12 ;  /* 0x0000000813121c25 */ /* 0x002fc8000f8e000c */
[----:B--2---:R-:W-:-:S04]  /*0a60*/  @!P1 IMAD.WIDE.U32 R16, R12, R17, R2 ;  /* 0x000000110c109225 */ /* 0x004fc800078e0002 */
[----:B------:R-:W-:Y:S02]  /*0a70*/  @P1 IMAD.MOV.U32 R2, RZ, RZ, R18 ;  /* 0x000000ffff021224 */ /* 0x000fe400078e0012 */
[----:B------:R-:W-:Y:S02]  /*0a80*/  @P1 IMAD.IADD R3, R19, 0x1, R7 ;  /* 0x0000000113031824 */ /* 0x000fe400078e0207 */
[----:B------:R-:W-:Y:S02]  /*0a90*/  @!P1 IMAD.MOV.U32 R2, RZ, RZ, R16 ;  /* 0x000000ffff029224 */ /* 0x000fe400078e0010 */
[----:B------:R-:W-:Y:S01]  /*0aa0*/  @!P1 IMAD.MOV.U32 R3, RZ, RZ, R17 ;  /* 0x000000ffff039224 */ /* 0x000fe200078e0011 */
[----:B------:R-:W-:Y:S06]  /*0ab0*/  @!P2 BRA `(.L_x_6) ;  /* 0x00000000000ca947 */ /* 0x000fec0003800000 */
[----:B------:R-:W-:Y:S01]  /*0ac0*/  UCGABAR_WAIT ;  /* 0x0000000000007dc7 */ /* 0x000fe20008000000 */
[----:B------:R-:W-:Y:S01]  /*0ad0*/  CCTL.IVALL ;  /* 0x00000000ff00798f */ /* 0x000fe20002000000 */
[----:B------:R-:W-:Y:S05]  /*0ae0*/  BRA `(.L_x_7) ;  /* 0x0000000000047947 */ /* 0x000fea0003800000 */
.L_x_6:
[----:B------:R-:W-:Y:S06]  /*0af0*/  BAR.SYNC.DEFER_BLOCKING 0x0 ;  /* 0x0000000000007b1d */ /* 0x000fec0000010000 */
.L_x_7:
[----:B------:R-:W-:Y:S05]  /*0b00*/  @!P3 BRA `(.L_x_8) ;  /* 0x000000ac0050b947 */ /* 0x000fea0003800000 */
[----:B------:R-:W-:-:S13]  /*0b10*/  ISETP.GT.U32.AND P0, PT, R14, 0x1, PT ;  /* 0x000000010e00780c */ /* 0x000fda0003f04070 */
[----:B0-----:R-:W-:Y:S05]  /*0b20*/  @P0 EXIT ;  /* 0x000000000000094d */ /* 0x001fea0003800000 */
[----:B------:R-:W-:Y:S01]  /*0b30*/  ULDC.64 UR4, c[0x0][0x650] ;  /* 0x0001940000047ab9 */ /* 0x000fe20000000a00 */
[----:B------:R-:W-:Y:S01]  /*0b40*/  PRMT R14, RZ, 0x7610, R14 ;  /* 0x00007610ff0e7816 */ /* 0x000fe2000000000e */
[----:B------:R-:W-:Y:S01]  /*0b50*/  IMAD.MOV.U32 R7, RZ, RZ, -0x1 ;  /* 0xffffffffff077424 */ /* 0x000fe200078e00ff */
[----:B------:R-:W-:Y:S01]  /*0b60*/  ISETP.GE.U32.AND P0, PT, R2, UR4, PT ;  /* 0x0000000402007c0c */ /* 0x000fe2000bf06070 */
[----:B------:R-:W-:Y:S02]  /*0b70*/  IMAD.MOV.U32 R165, RZ, RZ, -0x1 ;  /* 0xffffffffffa57424 */ /* 0x000fe400078e00ff */
[----:B------:R-:W-:Y:S01]  /*0b80*/  IMAD.MOV.U32 R6, RZ, RZ, -0x1 ;  /* 0xffffffffff067424 */ /* 0x000fe200078e00ff */
[----:B------:R-:W-:-:S13]  /*0b90*/  ISETP.GE.U32.AND.EX P0, PT, R3, UR5, PT, P0 ;  /* 0x0000000503007c0c */ /* 0x000fda000bf06100 */
[----:B------:R-:W-:Y:S05]  /*0ba0*/  @P0 BRA `(.L_x_9) ;  /* 0x0000000400280947 */ /* 0x000fea0003800000 */
[----:B------:R-:W0:Y:S01]  /*0bb0*/  LDC.64 R22, c[0x0][0x628] ;  /* 0x00018a00ff167b82 */ /* 0x000e220000000a00 */
[----:B------:R-:W-:Y:S02]  /*0bc0*/  IMAD.MOV.U32 R6, RZ, RZ, R2 ;  /* 0x000000ffff067224 */ /* 0x000fe400078e0002 */
[----:B------:R-:W-:-:S05]  /*0bd0*/  IMAD.MOV.U32 R7, RZ, RZ, R3 ;  /* 0x000000ffff077224 */ /* 0x000fca00078e0003 */
[----:B------:R-:W1:Y:S08]  /*0be0*/  LDC R14, c[0x0][0x630] ;  /* 0x00018c00ff0e7b82 */ /* 0x000e700000000800 */
[----:B------:R-:W2:Y:S01]  /*0bf0*/  LDC.64 R24, c[0x0][0x620] ;  /* 0x00018800ff187b82 */ /* 0x000ea20000000a00 */
[----:B0-----:R-:W-:-:S04]  /*0c00*/  ISETP.NE.U32.AND P0, PT, R22, RZ, PT ;  /* 0x000000ff1600720c */ /* 0x001fc80003f05070 */
[----:B------:R-:W-:-:S13]  /*0c10*/  ISETP.NE.AND.EX P0, PT, R23, RZ, PT, P0 ;  /* 0x000000ff1700720c */ /* 0x000fda0003f05300 */
[----:B-12---:R-:W-:Y:S05]  /*0c20*/  @!P0 BRA `(.L_x_10) ;  /* 0x0000000000288947 */ /* 0x006fea0003800000 */
[----:B------:R-:W0:Y:S02]  /*0c30*/  LDC R19, c[0x0][0x634] ;  /* 0x00018d00ff137b82 */ /* 0x000e240000000800 */
[----:B0-----:R-:W-:-:S05]  /*0c40*/  IADD3 R19, P0, R2, R19, RZ ;  /* 0x0000001302137210 */ /* 0x001fca0007f1e0ff */
[----:B------:R-:W-:-:S04]  /*0c50*/  IMAD.X R21, RZ, RZ, R3, P0 ;  /* 0x000000ffff157224 */ /* 0x000fc800000e0603 */
[----:B------:R-:W-:-:S04]  /*0c60*/  IMAD.WIDE.U32 R6, R21, R22, RZ ;  /* 0x0000001615067225 */ /* 0x000fc800078e00ff */
[----:B------:R-:W-:-:S04]  /*0c70*/  IMAD.WIDE.U32 R16, P0, R19, R23, R6 ;  /* 0x0000001713107225 */ /* 0x000fc80007800006 */
[----:B------:R-:W-:-:S04]  /*0c80*/  IMAD.WIDE.U32 R6, R19, R22, RZ ;  /* 0x0000001613067225 */ /* 0x000fc800078e00ff */
[----:B------:R-:W-:Y:S01]  /*0c90*/  IMAD.X R19, RZ, RZ, RZ, P0 ;  /* 0x000000ffff137224 */ /* 0x000fe200000e06ff */
[----:B------:R-:W-:Y:S01]  /*0ca0*/  IADD3 RZ, P0, R7, R16, RZ ;  /* 0x0000001007ff7210 */ /* 0x000fe20007f1e0ff */
[----:B------:R-:W-:-:S04]  /*0cb0*/  IMAD.MOV.U32 R18, RZ, RZ, R17 ;  /* 0x000000ffff127224 */ /* 0x000fc800078e0011 */
[----:B------:R-:W-:-:S08]  /*0cc0*/  IMAD.WIDE.U32.X R6, R21, R23, R18, P0 ;  /* 0x0000001715067225 */ /* 0x000fd000000e0412 */
.L_x_10:
[----:B------:R-:W0:Y:S01]  /*0cd0*/  LDC.64 R28, c[0x0][0x640] ;  /* 0x00019000ff1c7b82 */ /* 0x000e220000000a00 */
[-CC-:B------:R-:W-:Y:S02]  /*0ce0*/  SHF.R.U64 R27, R6, R14.reuse, R7.reuse ;  /* 0x0000000e061b7219 */ /* 0x180fe40000001207 */
[----:B------:R-:W-:Y:S02]  /*0cf0*/  SHF.R.U32.HI R6, RZ, R14, R7 ;  /* 0x0000000eff067219 */ /* 0x000fe40000011607 */
[----:B------:R-:W-:-:S03]  /*0d00*/  IADD3 R13, P0, RZ, -R27, RZ ;  /* 0x8000001bff0d7210 */ /* 0x000fc60007f1e0ff */
[----:B------:R-:W1:Y:S02]  /*0d10*/  LDC R16, c[0x0][0x618] ;  /* 0x00018600ff107b82 */ /* 0x000e640000000800 */
[----:B------:R-:W-:-:S04]  /*0d20*/  IMAD.X R7, RZ, RZ, ~R6, P0 ;  /* 0x000000ffff077224 */ /* 0x000fc800000e0e06 */
[-C--:B------:R-:W-:Y:S02]  /*0d30*/  IMAD R14, R7, R24.reuse, RZ ;  /* 0x00000018070e7224 */ /* 0x080fe400078e02ff */
[----:B------:R-:W2:Y:S01]  /*0d40*/  LDC R22, c[0x0][0x608] ;  /* 0x00018200ff167b82 */ /* 0x000ea20000000800 */
[----:B------:R-:W-:-:S04]  /*0d50*/  IMAD.WIDE.U32 R6, R13, R24, R2 ;  /* 0x000000180d067225 */ /* 0x000fc800078e0002 */
[----:B------:R-:W-:Y:S02]  /*0d60*/  IMAD R13, R13, R25, R14 ;  /* 0x000000190d0d7224 */ /* 0x000fe400078e020e */
[----:B------:R-:W-:Y:S01]  /*0d70*/  IMAD.MOV.U32 R25, RZ, RZ, 0x1 ;  /* 0x00000001ff197424 */ /* 0x000fe200078e00ff */
[----:B------:R-:W3:Y:S01]  /*0d80*/  LDC R26, c[0x0][0x658] ;  /* 0x00019600ff1a7b82 */ /* 0x000ee20000000800 */
[----:B------:R-:W-:Y:S01]  /*0d90*/  IMAD.IADD R7, R7, 0x1, R13 ;  /* 0x0000000107077824 */ /* 0x000fe200078e020d */
[----:B0-----:R-:W-:Y:S01]  /*0da0*/  ISETP.NE.U32.AND P0, PT, R28, RZ, PT ;  /* 0x000000ff1c00720c */ /* 0x001fe20003f05070 */
[----:B------:R-:W-:-:S03]  /*0db0*/  IMAD.MOV.U32 R13, RZ, RZ, -0x1 ;  /* 0xffffffffff0d7424 */ /* 0x000fc600078e00ff */
[----:B------:R-:W-:Y:S02]  /*0dc0*/  ISETP.NE.AND.EX P0, PT, R29, RZ, PT, P0 ;  /* 0x000000ff1d00720c */ /* 0x000fe40003f05300 */
[----:B------:R-:W0:Y:S01]  /*0dd0*/  LDC R19, c[0x0][0x600] ;  /* 0x00018000ff137b82 */ /* 0x000e220000000800 */
[-CC-:B-1----:R-:W-:Y:S02]  /*0de0*/  SHF.R.U64 R18, R6, R16.reuse, R7.reuse ;  /* 0x0000001006127219 */ /* 0x182fe40000001207 */
[----:B------:R-:W-:-:S05]  /*0df0*/  SHF.R.U32.HI R7, RZ, R16, R7 ;  /* 0x00000010ff077219 */ /* 0x000fca0000011607 */
[----:B------:R-:W1:Y:S01]  /*0e00*/  LDC R21, c[0x0][0x648] ;  /* 0x00019200ff157b82 */ /* 0x000e620000000800 */
[-CC-:B--2---:R-:W-:Y:S02]  /*0e10*/  SHF.R.U64 R31, R18, R22.reuse, R7.reuse ;  /* 0x00000016121f7219 */ /* 0x184fe40000001207 */
[----:B------:R-:W-:Y:S01]  /*0e20*/  SHF.R.U32.HI R7, RZ, R22, R7 ;  /* 0x00000016ff077219 */ /* 0x000fe20000011607 */
[----:B------:R-:W-:-:S04]  /*0e30*/  IMAD R22, R15, R20, R12 ;  /* 0x000000140f167224 */ /* 0x000fc800078e020c */
[----:B------:R-:W2:Y:S01]  /*0e40*/  LDC R23, c[0x0][0x638] ;  /* 0x00018e00ff177b82 */ /* 0x000ea20000000800 */
[-C--:B---3--:R-:W-:Y:S02]  /*0e50*/  SHF.L.U32 R6, R13, R26.reuse, RZ ;  /* 0x0000001a0d067219 */ /* 0x088fe400000006ff */
[--C-:B------:R-:W-:Y:S02]  /*0e60*/  SHF.R.U64 R20, R31, R26, R7.reuse ;  /* 0x0000001a1f147219 */ /* 0x100fe40000001207 */
[----:B------:R-:W-:Y:S02]  /*0e70*/  LOP3.LUT R16, RZ, R6, RZ, 0x33, !PT ;  /* 0x00000006ff107212 */ /* 0x000fe400078e33ff */
[----:B------:R-:W-:Y:S01]  /*0e80*/  SHF.R.U32.HI R7, RZ, R26, R7 ;  /* 0x0000001aff077219 */ /* 0x000fe20000011607 */
[----:B------:R-:W3:Y:S01]  /*0e90*/  LDC R24, c[0x0][0x610] ;  /* 0x00018400ff187b82 */ /* 0x000ee20000000800 */
[----:B------:R-:W-:Y:S01]  /*0ea0*/  IMAD.MOV.U32 R6, RZ, RZ, R20 ;  /* 0x000000ffff067224 */ /* 0x000fe200078e0014 */
[----:B------:R-:W-:Y:S06]  /*0eb0*/  @!P0 BRA `(.L_x_11) ;  /* 0x0000000000288947 */ /* 0x000fec0003800000 */
[----:B------:R-:W4:Y:S02]  /*0ec0*/  LDC R15, c[0x0][0x64c] ;  /* 0x00019300ff0f7b82 */ /* 0x000f240000000800 */
[----:B----4-:R-:W-:-:S05]  /*0ed0*/  IADD3 R15, P0, R20, R15, RZ ;  /* 0x0000000f140f7210 */ /* 0x010fca0007f1e0ff */
        /* <DEDUP_REMOVED lines=8> */
.L_x_11:
[----:B-1----:R-:W-:Y:S01]  /*0f60*/  SHF.R.U64 R12, R6, R21, R7 ;  /* 0x00000015060c7219 */ /* 0x002fe20000001207 */
[----:B0-----:R-:W-:Y:S01]  /*0f70*/  VIADD R13, R19, 0xffffffff ;  /* 0xffffffff130d7836 */ /* 0x001fe20000000000 */
[----:B------:R-:W-:Y:S02]  /*0f80*/  SHF.L.U32 R6, R25, R26, RZ ;  /* 0x0000001a19067219 */ /* 0x000fe400000006ff */
[----:B------:R-:W-:Y:S01]  /*0f90*/  LOP3.LUT R7, R31, R16, RZ, 0xc0, !PT ;  /* 0x000000101f077212 */ /* 0x000fe200078ec0ff */
[----:B------:R-:W-:Y:S01]  /*0fa0*/  IMAD.MOV R14, RZ, RZ, -R12 ;  /* 0x000000ffff0e7224 */ /* 0x000fe200078e0a0c */
[----:B------:R-:W-:Y:S02]  /*0fb0*/  SEL R11, R11, R22, !P1 ;  /* 0x000000160b0b7207 */ /* 0x000fe40004800000 */
[----:B------:R-:W-:Y:S01]  /*0fc0*/  LOP3.LUT R13, R18, R13, RZ, 0xc0, !PT ;  /* 0x0000000d120d7212 */ /* 0x000fe200078ec0ff */
[----:B------:R-:W-:Y:S02]  /*0fd0*/  IMAD R12, R6, R12, R7 ;  /* 0x0000000c060c7224 */ /* 0x000fe400078e0207 */
[----:B--2---:R-:W-:-:S02]  /*0fe0*/  IMAD R6, R14, R23, R20 ;  /* 0x000000170e067224 */ /* 0x004fc400078e0214 */
[----:B---3--:R-:W-:Y:S02]  /*0ff0*/  IMAD R11, R12, R24, R11 ;  /* 0x000000180c0b7224 */ /* 0x008fe400078e020b */
[----:B------:R-:W-:Y:S02]  /*1000*/  IMAD R6, R6, R19, R13 ;  /* 0x0000001306067224 */ /* 0x000fe400078e020d */
[----:B------:R-:W-:-:S03]  /*1010*/  IMAD.MOV.U32 R14, RZ, RZ, 0x1 ;  /* 0x00000001ff0e7424 */ /* 0x000fc600078e00ff */
[----:B------:R-:W-:Y:S02]  /*1020*/  SEL R165, R6, R11, !P1 ;  /* 0x0000000b06a57207 */ /* 0x000fe40004800000 */
[----:B------:R-:W-:Y:S01]  /*1030*/  SEL R7, R11, R6, !P1 ;  /* 0x000000060b077207 */ /* 0x000fe20004800000 */
[----:B------:R-:W-:-:S07]  /*1040*/  IMAD.MOV.U32 R6, RZ, RZ, R27 ;  /* 0x000000ffff067224 */ /* 0x000fce00078e001b */
.L_x_9:
[----:B------:R-:W-:-:S08]  /*1050*/  NOP ;  /* 0x0000000000007918 */ /* 0x000fd00000000000 */
[----:B------:R-:W0:Y:S02]  /*1060*/  USETMAXREG.TRY_ALLOC.CTAPOOL UP0, 0xe8 ;  /* 0x000000e8000079c8 */ /* 0x000e240008000600 */
[----:B0-----:R-:W-:-:S13]  /*1070*/  PLOP3.LUT P0, PT, PT, PT, UP0, 0x80, 0x0 ;  /* 0x000000000000781c */ /* 0x001fda0003f0f008 */
[----:B------:R-:W-:Y:S05]  /*1080*/  @!P0 BRA `(.L_x_9) ;  /* 0xfffffffc00f08947 */ /* 0x000fea000383ffff */
[----:B------:R-:W-:Y:S01]  /*1090*/  ULDC.64 UR4, c[0x0][0x598] ;  /* 0x0001660000047ab9 */ /* 0x000fe20000000a00 */
[----:B------:R-:W-:Y:S01]  /*10a0*/  ULDC.64 UR26, c[0x0][0x208] ;  /* 0x00008200001a7ab9 */ /* 0x000fe20000000a00 */
[----:B------:R-:W-:-:S04]  /*10b0*/  ISETP.NE.U32.AND P0, PT, RZ, UR4, PT ;  /* 0x00000004ff007c0c */ /* 0x000fc8000bf05070 */
[----:B------:R-:W-:-:S13]  /*10c0*/  ISETP.NE.AND.EX P0, PT, RZ, UR5, PT, P0 ;  /* 0x00000005ff007c0c */ /* 0x000fda000bf05300 */
[----:B------:R-:W-:Y:S05]  /*10d0*/  @!P0 BRA `(.L_x_12) ;  /* 0x00000000001c8947 */ /* 0x000fea0003800000 */
[----:B------:R-:W0:Y:S02]  /*10e0*/  LDC.64 R12, c[0x0][0x598] ;  /* 0x00016600ff0c7b82 */ /* 0x000e240000000a00 */
[----:B0-----:R-:W2:Y:S02]  /*10f0*/  LDG.E.64 R12, desc[UR26][R12.64] ;  /* 0x0000001a0c0c7981 */ /* 0x001ea4000c1e1b00 */
[----:B--2---:R-:W-:-:S04]  /*1100*/  ISETP.NE.U32.AND P0, PT, R12, RZ, PT ;  /* 0x000000ff0c00720c */ /* 0x004fc80003f05070 */
[----:B------:R-:W-:-:S13]  /*1110*/  ISETP.NE.AND.EX P0, PT, R13, RZ, PT, P0 ;  /* 0x000000ff0d00720c */ /* 0x000fda0003f05300 */
[----:B------:R-:W-:Y:S05]  /*1120*/  @!P0 BRA `(.L_x_12) ;  /* 0x0000000000088947 */ /* 0x000fea0003800000 */
[----:B------:R0:W5:Y:S01]  /*1130*/  LD.E R11, desc[UR26][R12.64] ;  /* 0x0000001a0c0b7980 */ /* 0x000162000c101900 */
[----:B------:R-:W-:Y:S05]  /*1140*/  BRA `(.L_x_13) ;  /* 0x0000000000207947 */ /* 0x000fea0003800000 */
.L_x_12:
[----:B------:R-:W-:Y:S02]  /*1150*/  ULDC.64 UR4, c[0x0][0x588] ;  /* 0x0001620000047ab9 */ /* 0x000fe40000000a00 */
[----:B------:R-:W-:-:S04]  /*1160*/  ISETP.NE.U32.AND P0, PT, RZ, UR4, PT ;  /* 0x00000004ff007c0c */ /* 0x000fc8000bf05070 */
[----:B------:R-:W-:-:S13]  /*1170*/  ISETP.NE.AND.EX P0, PT, RZ, UR5, PT, P0 ;  /* 0x00000005ff007c0c */ /* 0x000fda000bf05300 */
[----:B------:R-:W-:Y:S05]  /*1180*/  @!P0 BRA `(.L_x_14) ;  /* 0x00000000000c8947 */ /* 0x000fea0003800000 */
[----:B------:R-:W0:Y:S02]  /*1190*/  LDC.64 R12, c[0x0][0x588] ;  /* 0x00016200ff0c7b82 */ /* 0x000e240000000a00 */
[----:B0-----:R1:W5:Y:S01]  /*11a0*/  LDG.E R11, desc[UR26][R12.64] ;  /* 0x0000001a0c0b7981 */ /* 0x001362000c1e1900 */
[----:B------:R-:W-:Y:S05]  /*11b0*/  BRA `(.L_x_13) ;  /* 0x0000000000047947 */ /* 0x000fea0003800000 */
.L_x_14:
[----:B------:R-:W2:Y:S02]  /*11c0*/  LDC R11, c[0x0][0x580] ;  /* 0x00016000ff0b7b82 */ /* 0x000ea40000000800 */
.L_x_13:
[----:B------:R-:W-:Y:S02]  /*11d0*/  ULDC.64 UR4, c[0x0][0x5a0] ;  /* 0x0001680000047ab9 */ /* 0x000fe40000000a00 */
[----:B------:R-:W-:-:S04]  /*11e0*/  ISETP.NE.U32.AND P0, PT, RZ, UR4, PT ;  /* 0x00000004ff007c0c */ /* 0x000fc8000bf05070 */
[----:B------:R-:W-:-:S13]  /*11f0*/  ISETP.NE.AND.EX P0, PT, RZ, UR5, PT, P0 ;  /* 0x00000005ff007c0c */ /* 0x000fda000bf05300 */
[----:B------:R-:W-:Y:S05]  /*1200*/  @!P0 BRA `(.L_x_15) ;  /* 0x00000000001c8947 */ /* 0x000fea0003800000 */
[----:B01----:R-:W0:Y:S02]  /*1210*/  LDC.64 R12, c[0x0][0x5a0] ;  /* 0x00016800ff0c7b82 */ /* 0x003e240000000a00 */
[----:B0-----:R-:W3:Y:S02]  /*1220*/  LDG.E.64 R12, desc[UR26][R12.64] ;  /* 0x0000001a0c0c7981 */ /* 0x001ee4000c1e1b00 */
[----:B---3--:R-:W-:-:S04]  /*1230*/  ISETP.NE.U32.AND P0, PT, R12, RZ, PT ;  /* 0x000000ff0c00720c */ /* 0x008fc80003f05070 */
[----:B------:R-:W-:-:S13]  /*1240*/  ISETP.NE.AND.EX P0, PT, R13, RZ, PT, P0 ;  /* 0x000000ff0d00720c */ /* 0x000fda0003f05300 */
[----:B------:R-:W-:Y:S05]  /*1250*/  @!P0 BRA `(.L_x_15) ;  /* 0x0000000000088947 */ /* 0x000fea0003800000 */
[----:B------:R0:W5:Y:S01]  /*1260*/  LD.E R12, desc[UR26][R12.64] ;  /* 0x0000001a0c0c7980 */ /* 0x000162000c101900 */
[----:B------:R-:W-:Y:S05]  /*1270*/  BRA `(.L_x_16) ;  /* 0x0000000000207947 */ /* 0x000fea0003800000 */
.L_x_15:
[----:B------:R-:W-:Y:S02]  /*1280*/  ULDC.64 UR4, c[0x0][0x590] ;  /* 0x0001640000047ab9 */ /* 0x000fe40000000a00 */
[----:B------:R-:W-:-:S04]  /*1290*/  ISETP.NE.U32.AND P0, PT, RZ, UR4, PT ;  /* 0x00000004ff007c0c */ /* 0x000fc8000bf05070 */
[----:B------:R-:W-:-:S13]  /*12a0*/  ISETP.NE.AND.EX P0, PT, RZ, UR5, PT, P0 ;  /* 0x00000005ff007c0c */ /* 0x000fda000bf05300 */
[----:B------:R-:W-:Y:S05]  /*12b0*/  @!P0 BRA `(.L_x_17) ;  /* 0x00000000000c8947 */ /* 0x000fea0003800000 */
[----:B01----:R-:W0:Y:S02]  /*12c0*/  LDC.64 R12, c[0x0][0x590] ;  /* 0x00016400ff0c7b82 */ /* 0x003e240000000a00 */
[----:B0-----:R1:W5:Y:S01]  /*12d0*/  LDG.E R12, desc[UR26][R12.64] ;  /* 0x0000001a0c0c7981 */ /* 0x001362000c1e1900 */
[----:B------:R-:W-:Y:S05]  /*12e0*/  BRA `(.L_x_16) ;  /* 0x0000000000047947 */ /* 0x000fea0003800000 */
.L_x_17:
[----:B01----:R-:W3:Y:S02]  /*12f0*/  LDC R12, c[0x0][0x584] ;  /* 0x00016100ff0c7b82 */ /* 0x003ee40000000800 */
.L_x_16:
[----:B------:R-:W-:-:S13]  /*1300*/  LOP3.LUT P0, RZ, R14, 0xff, RZ, 0xc0, !PT ;  /* 0x000000ff0eff7812 */ /* 0x000fda000780c0ff */
[----:B------:R-:W-:Y:S05]  /*1310*/  @!P0 EXIT ;  /* 0x000000000000894d */ /* 0x000fea0003800000 */
[----:B------:R-:W4:Y:S01]  /*1320*/  LDC.64 R18, c[0x0][0x5c8] ;  /* 0x00017200ff127b82 */ /* 0x000f220000000a00 */
[----:B------:R-:W-:Y:S02]  /*1330*/  ULDC UR4, c[0x0][0x28c] ;  /* 0x0000a30000047ab9 */ /* 0x000fe40000000800 */
[----:B------:R-:W-:-:S04]  /*1340*/  UIADD3 UR4, UR4, 0x1f, URZ ;  /* 0x0000001f04047890 */ /* 0x000fc8000fffe03f */
[----:B------:R-:W-:-:S04]  /*1350*/  USHF.R.S32.HI UR5, URZ, 0x1f, UR4 ;  /* 0x0000001f3f057899 */ /* 0x000fc80008011404 */
[----:B------:R-:W-:-:S03]  /*1360*/  ULEA.HI UR5, UR5, UR4, URZ, 0x5 ;  /* 0x0000000405057291 */ /* 0x000fc6000f8f283f */
[----:B------:R-:W-:Y:S01]  /*1370*/  UMOV UR4, URZ ;  /* 0x0000003f00047c82 */ /* 0x000fe20008000000 */
[----:B------:R-:W-:-:S03]  /*1380*/  USHF.R.S32.HI UR9, URZ, 0x5, UR5 ;  /* 0x000000053f097899 */ /* 0x000fc60008011405 */
[----:B------:R-:W-:Y:S01]  /*1390*/  UMOV UR5, URZ ;  /* 0x0000003f00057c82 */ /* 0x000fe20008000000 */
[C-C-:B----4-:R-:W-:Y:S01]  /*13a0*/  SHF.L.U64.HI R14, R18.reuse, 0x7, R19.reuse ;  /* 0x00000007120e7819 */ /* 0x150fe20000010213 */
[C---:B------:R-:W-:Y:S01]  /*13b0*/  IMAD.SHL.U32 R15, R18.reuse, 0x80, RZ ;  /* 0x00000080120f7824 */ /* 0x040fe200078e00ff */
[C-C-:B01----:R-:W-:Y:S01]  /*13c0*/  SHF.L.U64.HI R13, R18.reuse, 0x3, R19.reuse ;  /* 0x00000003120d7819 */ /* 0x143fe20000010213 */
[C---:B------:R-:W-:Y:S01]  /*13d0*/  IMAD.SHL.U32 R17, R18.reuse, 0x8, RZ ;  /* 0x0000000812117824 */ /* 0x040fe200078e00ff */
[C---:B------:R-:W-:Y:S01]  /*13e0*/  SHF.L.U64.HI R16, R18.reuse, 0x8, R19 ;  /* 0x0000000812107819 */ /* 0x040fe20000010213 */
[----:B------:R-:W-:Y:S01]  /*13f0*/  IMAD.SHL.U32 R18, R18, 0x100, RZ ;  /* 0x0000010012127824 */ /* 0x000fe200078e00ff */
[----:B------:R-:W-:-:S07]  /*1400*/  LOP3.LUT R19, R5, 0x1, RZ, 0xfc, !PT ;  /* 0x0000000105137812 */ /* 0x000fce00078efcff */
.L_x_44:
[----:B------:R-:W-:Y:S01]  /*1410*/  LOP3.LUT R20, R4, 0x80, RZ, 0xc0, !PT ;  /* 0x0000008004147812 */ /* 0x000fe200078ec0ff */
[----:B------:R-:W0:Y:S01]  /*1420*/  S2UR UR12, SR_CgaCtaId ;  /* 0x00000000000c79c3 */ /* 0x000e220000008800 */
[----:B------:R-:W-:Y:S01]  /*1430*/  UMOV UR11, 0x400 ;  /* 0x00000400000b7882 */ /* 0x000fe20000000000 */
[----:B------:R-:W-:Y:S01]  /*1440*/  UMOV UR6, URZ ;  /* 0x0000003f00067c82 */ /* 0x000fe20008000000 */
[----:B------:R-:W-:Y:S01]  /*1450*/  SHF.R.U32.HI R22, RZ, 0x7, R20 ;  /* 0x00000007ff167819 */ /* 0x000fe20000011614 */
[----:B------:R-:W-:Y:S01]  /*1460*/  UMOV UR7, URZ ;  /* 0x0000003f00077c82 */ /* 0x000fe20008000000 */
[----:B------:R-:W-:Y:S01]  /*1470*/  UMOV UR24, UR5 ;  /* 0x0000000500187c82 */ /* 0x000fe20008000000 */
[----:B------:R-:W-:Y:S02]  /*1480*/  CS2R R96, SRZ ;  /* 0x0000000000607805 */ /* 0x000fe4000001ff00 */
[----:B------:R-:W-:Y:S01]  /*1490*/  CS2R R100, SRZ ;  /* 0x0000000000647805 */ /* 0x000fe2000001ff00 */
[----:B------:R-:W1:Y:S01]  /*14a0*/  LDC R20, c[0x0][0x28c] ;  /* 0x0000a300ff147b82 */ /* 0x000e620000000800 */
[----:B------:R-:W4:Y:S01]  /*14b0*/  SHFL.IDX PT, R22, R22, RZ, 0x1f ;  /* 0x00001fff16167589 */ /* 0x000f2200000e0000 */
[----:B------:R-:W-:-:S02]  /*14c0*/  CS2R R98, SRZ ;  /* 0x0000000000627805 */ /* 0x000fc4000001ff00 */
[----:B------:R-:W-:Y:S02]  /*14d0*/  CS2R R102, SRZ ;  /* 0x0000000000667805 */ /* 0x000fe4000001ff00 */
[----:B------:R-:W-:Y:S02]  /*14e0*/  CS2R R104, SRZ ;  /* 0x0000000000687805 */ /* 0x000fe4000001ff00 */
[----:B------:R-:W-:Y:S02]  /*14f0*/  CS2R R106, SRZ ;  /* 0x00000000006a7805 */ /* 0x000fe4000001ff00 */
[----:B------:R-:W-:Y:S02]  /*1500*/  CS2R R112, SRZ ;  /* 0x0000000000707805 */ /* 0x000fe4000001ff00 */
[----:B------:R-:W-:Y:S02]  /*1510*/  CS2R R114, SRZ ;  /* 0x0000000000727805 */ /* 0x000fe4000001ff00 */
[----:B------:R-:W-:-:S02]  /*1520*/  CS2R R116, SRZ ;  /* 0x0000000000747805 */ /* 0x000fc4000001ff00 */
[----:B------:R-:W-:Y:S02]  /*1530*/  CS2R R118, SRZ ;  /* 0x0000000000767805 */ /* 0x000fe4000001ff00 */
[----:B------:R-:W-:Y:S02]  /*1540*/  CS2R R120, SRZ ;  /* 0x0000000000787805 */ /* 0x000fe4000001ff00 */
[----:B------:R-:W-:Y:S02]  /*1550*/  CS2R R122, SRZ ;  /* 0x00000000007a7805 */ /* 0x000fe4000001ff00 */
[----:B------:R-:W-:Y:S02]  /*1560*/  CS2R R124, SRZ ;  /* 0x00000000007c7805 */ /* 0x000fe4000001ff00 */
[----:B------:R-:W-:Y:S02]  /*1570*/  CS2R R126, SRZ ;  /* 0x00000000007e7805 */ /* 0x000fe4000001ff00 */
[----:B------:R-:W-:-:S02]  /*1580*/  CS2R R132, SRZ ;  /* 0x0000000000847805 */ /* 0x000fc4000001ff00 */
[----:B------:R-:W-:Y:S01]  /*1590*/  CS2R R130, SRZ ;  /* 0x0000000000827805 */ /* 0x000fe2000001ff00 */
[----:B0-----:R-:W-:Y:S01]  /*15a0*/  ULEA UR11, UR12, UR11, 0x18 ;  /* 0x0000000b0c0b7291 */ /* 0x001fe2000f8ec03f */
[----:B------:R-:W-:Y:S02]  /*15b0*/  CS2R R134, SRZ ;  /* 0x0000000000867805 */ /* 0x000fe4000001ff00 */
[----:B------:R-:W-:Y:S02]  /*15c0*/  CS2R R138, SRZ ;  /* 0x00000000008a7805 */ /* 0x000fe4000001ff00 */
[----:B------:R-:W-:Y:S02]  /*15d0*/  CS2R R136, SRZ ;  /* 0x0000000000887805 */ /* 0x000fe4000001ff00 */
[----:B------:R-:W-:Y:S02]  /*15e0*/  CS2R R144, SRZ ;  /* 0x0000000000907805 */ /* 0x000fe4000001ff00 */
[----:B------:R-:W-:-:S02]  /*15f0*/  CS2R R140, SRZ ;  /* 0x00000000008c7805 */ /* 0x000fc4000001ff00 */
[----:B------:R-:W-:Y:S02]  /*1600*/  CS2R R146, SRZ ;  /* 0x0000000000927805 */ /* 0x000fe4000001ff00 */
[----:B------:R-:W-:Y:S02]  /*1610*/  CS2R R150, SRZ ;  /* 0x0000000000967805 */ /* 0x000fe4000001ff00 */
[----:B-1----:R-:W-:Y:S02]  /*1620*/  ISETP.GE.AND P0, PT, R20, 0x1, PT ;  /* 0x000000011400780c */ /* 0x002fe40003f06270 */
[----:B------:R-:W-:Y:S02]  /*1630*/  CS2R R20, SRZ ;  /* 0x0000000000147805 */ /* 0x000fe4000001ff00 */
[----:B----4-:R-:W-:Y:S02]  /*1640*/  R2UR UR8, R22 ;  /* 0x00000000160872ca */ /* 0x010fe400000e0000 */
[----:B------:R-:W-:-:S02]  /*1650*/  CS2R R22, SRZ ;  /* 0x0000000000167805 */ /* 0x000fc4000001ff00 */
[----:B------:R-:W-:Y:S02]  /*1660*/  CS2R R152, SRZ ;  /* 0x0000000000987805 */ /* 0x000fe4000001ff00 */
[----:B------:R-:W-:Y:S02]  /*1670*/  CS2R R148, SRZ ;  /* 0x0000000000947805 */ /* 0x000fe4000001ff00 */
[----:B------:R-:W-:Y:S02]  /*1680*/  CS2R R154, SRZ ;  /* 0x00000000009a7805 */ /* 0x000fe4000001ff00 */
[----:B------:R-:W-:Y:S02]  /*1690*/  CS2R R156, SRZ ;  /* 0x00000000009c7805 */ /* 0x000fe4000001ff00 */
[----:B------:R-:W-:Y:S02]  /*16a0*/  CS2R R158, SRZ ;  /* 0x00000000009e7805 */ /* 0x000fe4000001ff00 */
[----:B------:R-:W-:Y:S01]  /*16b0*/  CS2R R160, SRZ ;  /* 0x0000000000a07805 */ /* 0x000fe2000001ff00 */
[----:B------:R-:W-:Y:S01]  /*16c0*/  IMAD.MOV.U32 R164, RZ, RZ, RZ ;  /* 0x000000ffffa47224 */ /* 0x000fe200078e00ff */
[----:B------:R-:W-:-:S02]  /*16d0*/  CS2R R162, SRZ ;  /* 0x0000000000a27805 */ /* 0x000fc4000001ff00 */
[----:B------:R-:W-:Y:S02]  /*16e0*/  CS2R R142, SRZ ;  /* 0x00000000008e7805 */ /* 0x000fe4000001ff00 */
[----:B------:R-:W-:Y:S01]  /*16f0*/  CS2R R128, SRZ ;  /* 0x0000000000807805 */ /* 0x000fe2000001ff00 */
[----:B------:R-:W-:Y:S01]  /*1700*/  IMAD.MOV.U32 R110, RZ, RZ, RZ ;  /* 0x000000ffff6e7224 */ /* 0x000fe200078e00ff */
[----:B------:R-:W-:Y:S01]  /*1710*/  ULEA.HI UR10, UR8, UR8, URZ, 0x1 ;  /* 0x00000008080a7291 */ /* 0x000fe2000f8f083f */
[----:B------:R-:W-:Y:S01]  /*1720*/  CS2R R108, SRZ ;  /* 0x00000000006c7805 */ /* 0x000fe2000001ff00 */
[----:B------:R-:W-:Y:S01]  /*1730*/  IMAD.U32 R170, RZ, RZ, UR4 ;  /* 0x00000004ffaa7e24 */ /* 0x000fe2000f8e00ff */
[----:B------:R-:W-:Y:S01]  /*1740*/  CS2R R88, SRZ ;  /* 0x0000000000587805 */ /* 0x000fe2000001ff00 */
[----:B------:R-:W-:Y:S01]  /*1750*/  ULOP3.LUT UR10, UR10, 0x1ffffe, URZ, 0xc0, !UPT ;  /* 0x001ffffe0a0a7892 */ /* 0x000fe2000f8ec03f */
[----:B------:R-:W-:Y:S02]  /*1760*/  CS2R R90, SRZ ;  /* 0x00000000005a7805 */ /* 0x000fe4000001ff00 */
[----:B------:R-:W-:-:S02]  /*1770*/  CS2R R92, SRZ ;  /* 0x00000000005c7805 */ /* 0x000fc4000001ff00 */
[----:B------:R-:W-:Y:S01]  /*1780*/  CS2R R94, SRZ ;  /* 0x00000000005e7805 */ /* 0x000fe2000001ff00 */
[----:B------:R-:W-:Y:S01]  /*1790*/  UIADD3 UR10, UR8, -UR10, URZ ;  /* 0x8000000a080a7290 */ /* 0x000fe2000fffe03f */
[----:B------:R-:W-:Y:S02]  /*17a0*/  CS2R R80, SRZ ;  /* 0x0000000000507805 */ /* 0x000fe4000001ff00 */
[----:B------:R-:W-:Y:S01]  /*17b0*/  CS2R R82, SRZ ;  /* 0x0000000000527805 */ /* 0x000fe2000001ff00 */
[----:B------:R-:W-:Y:S01]  /*17c0*/  UMOV UR8, URZ ;  /* 0x0000003f00087c82 */ /* 0x000fe20008000000 */
[----:B------:R-:W-:Y:S01]  /*17d0*/  ULEA UR10, UR10, UR11, 0xb ;  /* 0x0000000b0a0a7291 */ /* 0x000fe2000f8e583f */
[----:B------:R-:W-:Y:S02]  /*17e0*/  CS2R R84, SRZ ;  /* 0x0000000000547805 */ /* 0x000fe4000001ff00 */
[----:B------:R-:W-:Y:S02]  /*17f0*/  CS2R R86, SRZ ;  /* 0x0000000000567805 */ /* 0x000fe4000001ff00 */
[----:B------:R-:W-:Y:S01]  /*1800*/  CS2R R72, SRZ ;  /* 0x0000000000487805 */ /* 0x000fe2000001ff00 */
[----:B------:R-:W-:Y:S01]  /*1810*/  UIADD3 UR10, UR10, 0x200, URZ ;  /* 0x000002000a0a7890 */ /* 0x000fe2000fffe03f */
[----:B------:R-:W-:-:S02]  /*1820*/  CS2R R74, SRZ ;  /* 0x00000000004a7805 */ /* 0x000fc4000001ff00 */
[----:B------:R-:W-:Y:S02]  /*1830*/  CS2R R76, SRZ ;  /* 0x00000000004c7805 */ /* 0x000fe4000001ff00 */
[----:B------:R-:W-:Y:S01]  /*1840*/  CS2R R78, SRZ ;  /* 0x00000000004e7805 */ /* 0x000fe2000001ff00 */
[----:B------:R-:W-:Y:S01]  /*1850*/  USHF.R.U32.HI UR10, URZ, 0x4, UR10 ;  /* 0x000000043f0a7899 */ /* 0x000fe2000801160a */
[----:B------:R-:W-:Y:S02]  /*1860*/  CS2R R64, SRZ ;  /* 0x0000000000407805 */ /* 0x000fe4000001ff00 */
[----:B------:R-:W-:Y:S02]  /*1870*/  CS2R R66, SRZ ;  /* 0x0000000000427805 */ /* 0x000fe4000001ff00 */
[----:B------:R-:W-:Y:S01]  /*1880*/  CS2R R68, SRZ ;  /* 0x0000000000447805 */ /* 0x000fe2000001ff00 */
[----:B------:R-:W-:Y:S01]  /*1890*/  ULOP3.LUT UR10, UR10, 0x3fff, URZ, 0xc0, !UPT ;  /* 0x00003fff0a0a7892 */ /* 0x000fe2000f8ec03f */
        /* <DEDUP_REMOVED lines=20> */
[----:B------:R-:W-:Y:S01]  /*19e0*/  CS2R R30, SRZ ;  /* 0x00000000001e7805 */ /* 0x000fe2000001ff00 */
[----:B------:R-:W-:Y:S06]  /*19f0*/  @!P0 BRA `(.L_x_18) ;  /* 0x0000000800c88947 */ /* 0x000fec0003800000 */
[----:B------:R-:W-:-:S13]  /*1a00*/  ISETP.NE.AND P1, PT, R19, 0x3, PT ;  /* 0x000000031300780c */ /* 0x000fda0003f25270 */
[----:B------:R-:W-:Y:S05]  /*1a10*/  @!P1 BRA `(.L_x_19) ;  /* 0x0000000000049947 */ /* 0x000fea0003800000 */
[----:B------:R-:W-:Y:S01]  /*1a20*/  BPT.TRAP 0x1 ;  /* 0x000000040000795c */ /* 0x000fe20000300000 */
.L_x_19:
[----:B------:R-:W-:Y:S01]  /*1a30*/  ULEA UR7, UR5, UR11, 0x3 ;  /* 0x0000000b05077291 */ /* 0x000fe2000f8e183f */
[----:B------:R-:W-:-:S05]  /*1a40*/  IMAD.U32 R21, RZ, RZ, UR4 ;  /* 0x00000004ff157e24 */ /* 0x000fca000f8e00ff */
[----:B------:R-:W-:-:S04]  /*1a50*/  SHF.L.U32 R21, R21, 0x1f, RZ ;  /* 0x0000001f15157819 */ /* 0x000fc800000006ff */
[----:B------:R0:W1:Y:S01]  /*1a60*/  SYNCS.PHASECHK.TRANS64.TRYWAIT P0, [UR7], R21 ;  /* 0x00000015ff0075a7 */ /* 0x0000620008000147 */
[----:B------:R-:W-:Y:S05]  /*1a70*/  @!P1 BRA `(.L_x_20) ;  /* 0x0000000000049947 */ /* 0x000fea0003800000 */
[----:B------:R-:W-:Y:S01]  /*1a80*/  BPT.TRAP 0x1 ;  /* 0x000000040000795c */ /* 0x000fe20000300000 */
.L_x_20:
[----:B------:R-:W-:Y:S01]  /*1a90*/  UMOV UR6, 0x1 ;  /* 0x0000000100067882 */ /* 0x000fe20000000000 */
[----:B------:R-:W-:Y:S01]  /*1aa0*/  IMAD.MOV.U32 R20, RZ, RZ, RZ ;  /* 0x000000ffff147224 */ /* 0x000fe200078e00ff */
[----:B-1----:R-:W-:Y:S06]  /*1ab0*/  @P0 BRA `(.L_x_21) ;  /* 0x0000000000080947 */ /* 0x002fec0003800000 */
[----:B------:R-:W1:Y:S02]  /*1ac0*/  SYNCS.PHASECHK.TRANS64.TRYWAIT P0, [UR7], R21 ;  /* 0x00000015ff0075a7 */ /* 0x000e640008000147 */
[----:B-1----:R-:W-:Y:S05]  /*1ad0*/  @!P0 BRA `(.L_x_22) ;  /* 0x000000b800708947 */ /* 0x002fea0003800000 */
.L_x_21:
[----:B------:R-:W-:Y:S01]  /*1ae0*/  UIADD3 UR7, UR11, 0x30200, URZ ;  /* 0x000302000b077890 */ /* 0x000fe2000fffe03f */
[----:B------:R-:W-:Y:S01]  /*1af0*/  WARPGROUP.ARRIVE ;  /* 0x00000000000079c5 */ /* 0x000fe20000000000 */
[----:B------:R-:W-:Y:S01]  /*1b00*/  ULOP3.LUT UR16, UR10, 0x10000, URZ, 0xfc, !UPT ;  /* 0x000100000a107892 */ /* 0x000fe2000f8efc3f */
[----:B01----:R-:W-:Y:S01]  /*1b10*/  IMAD.MOV.U32 R21, RZ, RZ, RZ ;  /* 0x000000ffff157224 */ /* 0x003fe200078e00ff */
[----:B------:R-:W-:Y:S01]  /*1b20*/  USHF.R.U32.HI UR7, URZ, 0x4, UR7 ;  /* 0x000000043f077899 */ /* 0x000fe20008011607 */
[----:B------:R-:W-:Y:S01]  /*1b30*/  CS2R R96, SRZ ;  /* 0x0000000000607805 */ /* 0x000fe2000001ff00 */
[----:B------:R-:W-:Y:S01]  /*1b40*/  UIMAD UR16, UR5, 0x300, UR16 ;  /* 0x00000300051078a4 */ /* 0x000fe2000f8e0210 */
[----:B------:R-:W-:Y:S01]  /*1b50*/  CS2R R22, SRZ ;  /* 0x0000000000167805 */ /* 0x000fe2000001ff00 */
[----:B------:R-:W-:Y:S01]  /*1b60*/  ULOP3.LUT UR7, UR7, 0x3fff, URZ, 0xc0, !UPT ;  /* 0x00003fff07077892 */ /* 0x000fe2000f8ec03f */
[----:B------:R-:W-:Y:S01]  /*1b70*/  CS2R R100, SRZ ;  /* 0x0000000000647805 */ /* 0x000fe2000001ff00 */
[----:B------:R-:W-:Y:S01]  /*1b80*/  UMOV UR17, 0xc0000010 ;  /* 0xc000001000117882 */ /* 0x000fe20000000000 */
[----:B------:R-:W-:Y:S01]  /*1b90*/  UMOV UR19, 0xc0000010 ;  /* 0xc000001000137882 */ /* 0x000fe20000000000 */
[----:B------:R-:W-:Y:S01]  /*1ba0*/  ULOP3.LUT UR7, UR7, 0x10000, URZ, 0xfc, !UPT ;  /* 0x0001000007077892 */ /* 0x000fe2000f8efc3f */
[----:B------:R-:W-:Y:S01]  /*1bb0*/  CS2R R98, SRZ ;  /* 0x0000000000627805 */ /* 0x000fe2000001ff00 */
[----:B------:R-:W-:Y:S01]  /*1bc0*/  UMOV UR20, UR16 ;  /* 0x0000001000147c82 */ /* 0x000fe20008000000 */
[----:B------:R-:W-:Y:S01]  /*1bd0*/  UMOV UR21, UR17 ;  /* 0x0000001100157c82 */ /* 0x000fe20008000000 */
[----:B------:R-:W-:Y:S01]  /*1be0*/  UIMAD UR18, UR5, 0x60, UR7 ;  /* 0x00000060051278a4 */ /* 0x000fe2000f8e0207 */
[----:B------:R-:W-:Y:S01]  /*1bf0*/  CS2R R102, SRZ ;  /* 0x0000000000667805 */ /* 0x000fe2000001ff00 */
[----:B------:R-:W-:Y:S01]  /*1c00*/  UIADD3 UR7, UR16, 0x100, URZ ;  /* 0x0000010010077890 */ /* 0x000fe2000fffe03f */
[----:B------:R-:W-:Y:S01]  /*1c10*/  CS2R R104, SRZ ;  /* 0x0000000000687805 */ /* 0x000fe2000001ff00 */
[----:B------:R-:W-:Y:S01]  /*1c20*/  UIADD3 UR22, UR18, 0x20, URZ ;  /* 0x0000002012167890 */ /* 0x000fe2000fffe03f */
[----:B------:R-:W-:Y:S01]  /*1c30*/  CS2R R106, SRZ ;  /* 0x00000000006a7805 */ /* 0x000fe2000001ff00 */
[----:B------:R-:W-:Y:S01]  /*1c40*/  UIADD3 UR14, UR18, 0x40, URZ ;  /* 0x00000040120e7890 */ /* 0x000fe2000fffe03f */
[----:B------:R-:W-:Y:S01]  /*1c50*/  CS2R R112, SRZ ;  /* 0x0000000000707805 */ /* 0x000fe2000001ff00 */
[----:B------:R-:W-:Y:S01]  /*1c60*/  UMOV UR23, 0xc0000010 ;  /* 0xc000001000177882 */ /* 0x000fe20000000000 */
[----:B------:R-:W-:Y:S01]  /*1c70*/  QGMMA.64x16x32.F32.E4M3.E4M3 R88, gdesc[UR16], RZ, !UPT ;  /* 0x00200000105879f3 */ /* 0x000fe2000c7008ff */
[----:B------:R-:W-:Y:S01]  /*1c80*/  UMOV UR12, UR16 ;  /* 0x00000010000c7c82 */ /* 0x000fe20008000000 */
[----:B------:R-:W-:Y:S01]  /*1c90*/  UMOV UR13, UR17 ;  /* 0x00000011000d7c82 */ /* 0x000fe20008000000 */
[----:B------:R-:W-:Y:S01]  /*1ca0*/  UMOV UR15, 0xc0000010 ;  /* 0xc0000010000f7882 */ /* 0x000fe20000000000 */
[----:B------:R-:W-:Y:S01]  /*1cb0*/  QGMMA.64x16x32.F32.E4M3.E4M3 R64, gdesc[UR20], RZ, !UPT ;  /* 0x00200000144079f3 */ /* 0x000fe2000c7008ff */
[----:B------:R-:W-:-:S02]  /*1cc0*/  CS2R R114, SRZ ;  /* 0x0000000000727805 */ /* 0x000fc4000001ff00 */
[----:B------:R-:W-:Y:S02]  /*1cd0*/  CS2R R116, SRZ ;  /* 0x0000000000747805 */ /* 0x000fe4000001ff00 */
[----:B------:R-:W-:Y:S01]  /*1ce0*/  CS2R R118, SRZ ;  /* 0x0000000000767805 */ /* 0x000fe2000001ff00 */
[----:B------:R-:W-:Y:S01]  /*1cf0*/  QGMMA.64x16x32.F32.E4M3.E4M3 R40, gdesc[UR12], RZ, !UPT ;  /* 0x002000000c2879f3 */ /* 0x000fe2000c7008ff */
[----:B------:R-:W-:Y:S01]  /*1d00*/  UMOV UR12, UR7 ;  /* 0x00000007000c7c82 */ /* 0x000fe20008000000 */
[----:B------:R-:W-:Y:S01]  /*1d10*/  UIADD3 UR7, UR16, 0x200, URZ ;  /* 0x0000020010077890 */ /* 0x000fe2000fffe03f */
[----:B------:R-:W-:Y:S01]  /*1d20*/  CS2R R120, SRZ ;  /* 0x0000000000787805 */ /* 0x000fe2000001ff00 */
[----:B------:R-:W-:Y:S01]  /*1d30*/  UMOV UR13, 0xc0000010 ;  /* 0xc0000010000d7882 */ /* 0x000fe20000000000 */
[----:B------:R-:W-:Y:S01]  /*1d40*/  UMOV UR20, UR12 ;  /* 0x0000000c00147c82 */ /* 0x000fe20008000000 */
[----:B------:R-:W-:Y:S01]  /*1d50*/  UMOV UR21, UR13 ;  /* 0x0000000d00157c82 */ /* 0x000fe20008000000 */
[----:B------:R-:W-:Y:S01]  /*1d60*/  QGMMA.64x16x32.F32.E4M3.E4M3 R32, gdesc[UR12], RZ, !UPT ;  /* 0x002000000c2079f3 */ /* 0x000fe2000c7008ff */
[----:B------:R-:W-:Y:S01]  /*1d70*/  UMOV UR16, UR12 ;  /* 0x0000000c00107c82 */ /* 0x000fe20008000000 */
[----:B------:R-:W-:Y:S01]  /*1d80*/  UMOV UR17, UR13 ;  /* 0x0000000d00117c82 */ /* 0x000fe20008000000 */
[----:B------:R-:W-:Y:S01]  /*1d90*/  CS2R R122, SRZ ;  /* 0x00000000007a7805 */ /* 0x000fe2000001ff00 */
[----:B------:R-:W-:Y:S01]  /*1da0*/  QGMMA.64x16x32.F32.E4M3.E4M3 R56, gdesc[UR20], RZ, !UPT ;  /* 0x00200000143879f3 */ /* 0x000fe2000c7008ff */
[----:B------:R-:W-:-:S02]  /*1db0*/  CS2R R124, SRZ ;  /* 0x00000000007c7805 */ /* 0x000fc4000001ff00 */
[----:B------:R-:W-:Y:S02]  /*1dc0*/  CS2R R126, SRZ ;  /* 0x00000000007e7805 */ /* 0x000fe4000001ff00 */
[----:B------:R-:W-:Y:S01]  /*1dd0*/  CS2R R132, SRZ ;  /* 0x0000000000847805 */ /* 0x000fe2000001ff00 */
[----:B------:R-:W-:Y:S01]  /*1de0*/  QGMMA.64x16x32.F32.E4M3.E4M3 R80, gdesc[UR16], RZ, !UPT ;  /* 0x00200000105079f3 */ /* 0x000fe2000c7008ff */
[----:B------:R-:W-:Y:S01]  /*1df0*/  UMOV UR16, UR7 ;  /* 0x0000000700107c82 */ /* 0x000fe20008000000 */
[----:B------:R-:W-:Y:S01]  /*1e00*/  ULDC UR7, c[0x0][0x50c] ;  /* 0x0001430000077ab9 */ /* 0x000fe20000000800 */
[----:B------:R-:W-:Y:S01]  /*1e10*/  UMOV UR17, 0xc0000010 ;  /* 0xc000001000117882 */ /* 0x000fe20000000000 */
[----:B------:R-:W-:Y:S01]  /*1e20*/  UISETP.NE.AND UP0, UPT, UR7, 0x1, UPT ;  /* 0x000000010700788c */ /* 0x000fe2000bf05270 */
[----:B------:R-:W-:Y:S01]  /*1e30*/  QGMMA.64x16x32.F32.E4M3.E4M3 R72, gdesc[UR16], RZ, !UPT ;  /* 0x00200000104879f3 */ /* 0x000fe2000c7008ff */
[----:B------:R-:W-:Y:S01]  /*1e40*/  UMOV UR20, UR16 ;  /* 0x0000001000147c82 */ /* 0x000fe20008000000 */
[----:B------:R-:W-:Y:S01]  /*1e50*/  UMOV UR21, UR17 ;  /* 0x0000001100157c82 */ /* 0x000fe20008000000 */
[----:B------:R-:W-:Y:S01]  /*1e60*/  USEL UR7, URZ, 0x1, UP0 ;  /* 0x000000013f077887 */ /* 0x000fe20008000000 */
[----:B------:R-:W-:Y:S01]  /*1e70*/  QGMMA.64x16x32.F32.E4M3.E4M3 R48, gdesc[UR20], RZ, !UPT ;  /* 0x00200000143079f3 */ /* 0x000fe2000c7008ff */
[----:B------:R-:W-:Y:S01]  /*1e80*/  UMOV UR12, UR16 ;  /* 0x00000010000c7c82 */ /* 0x000fe20008000000 */
[----:B------:R-:W-:Y:S01]  /*1e90*/  UMOV UR13, UR17 ;  /* 0x00000011000d7c82 */ /* 0x000fe20008000000 */
[----:B------:R-:W-:Y:S01]  /*1ea0*/  CS2R R130, SRZ ;  /* 0x0000000000827805 */ /* 0x000fe2000001ff00 */
[----:B------:R-:W-:Y:S01]  /*1eb0*/  QGMMA.64x16x32.F32.E4M3.E4M3 R24, gdesc[UR12], RZ, !UPT, gsb0 ;  /* 0x002000000c1879f3 */ /* 0x000fe2000c0008ff */
[----:B------:R-:W-:-:S02]  /*1ec0*/  ISETP.NE.AND P0, PT, RZ, UR7, PT ;  /* 0x00000007ff007c0c */ /* 0x000fc4000bf05270 */
        /* <DEDUP_REMOVED lines=13> */
[----:B------:R-:W-:Y:S01]  /*1fa0*/  IMAD.MOV.U32 R164, RZ, RZ, RZ ;  /* 0x000000ffffa47224 */ /* 0x000fe200078e00ff */
[----:B------:R-:W-:Y:S02]  /*1fb0*/  CS2R R162, SRZ ;  /* 0x0000000000a27805 */ /* 0x000fe4000001ff00 */
[----:B------:R-:W-:Y:S02]  /*1fc0*/  CS2R R142, SRZ ;  /* 0x00000000008e7805 */ /* 0x000fe4000001ff00 */
[----:B------:R-:W-:Y:S01]  /*1fd0*/  CS2R R128, SRZ ;  /* 0x0000000000807805 */ /* 0x000fe2000001ff00 */
[----:B------:R-:W-:Y:S01]  /*1fe0*/  IMAD.MOV.U32 R110, RZ, RZ, RZ ;  /* 0x000000ffff6e7224 */ /* 0x000fe200078e00ff */
[----:B------:R-:W-:Y:S01]  /*1ff0*/  CS2R R108, SRZ ;  /* 0x00000000006c7805 */ /* 0x000fe2000001ff00 */
[----:B------:R-:W-:Y:S06]  /*2000*/  @!P0 BRA `(.L_x_23) ;  /* 0x0000000400288947 */ /* 0x000fec0003800000 */
[----:B------:R-:W-:Y:S02]  /*2010*/  WARPGROUP.DEPBAR.LE gsb0, 0x0 ;  /* 0x00008000000079c5 */ /* 0x000fe40000010000 */
[----:B------:R-:W-:-:S01]  /*2020*/  FADD R109, RZ, R88 ;  /* 0x00000058ff6d7221 */ /* 0x000fc20000000000 */
[----:B------:R-:W-:Y:S01]  /*2030*/  FADD R108, RZ, R89 ;  /* 0x00000059ff6c7221 */ /* 0x000fe20000000000 */
        /* <DEDUP_REMOVED lines=70> */
[----:B------:R-:W-:-:S06]  /*24a0*/  UMOV UR6, URZ ;  /* 0x0000003f00067c82 */ /* 0x000fcc0008000000 */
.L_x_23:
[----:B------:R-:W-:-:S04]  /*24b0*/  UIADD3 UR24, UR5, 0x1, URZ ;  /* 0x0000000105187890 */ /* 0x000fc8000fffe03f */
[----:B------:R-:W-:-:S04]  /*24c0*/  UISETP.NE.AND UP0, UPT, UR24, 0x10, UPT ;  /* 0x000000101800788c */ /* 0x000fc8000bf05270 */
[----:B------:R-:W-:Y:S02]  /*24d0*/  USEL UR8, URZ, 0x1, UP0 ;  /* 0x000000013f087887 */ /* 0x000fe40008000000 */
[----:B------:R-:W-:Y:S02]  /*24e0*/  USEL UR24, UR24, URZ, UP0 ;  /* 0x0000003f18187287 */ /* 0x000fe40008000000 */
[----:B------:R-:W-:-:S06]  /*24f0*/  ULOP3.LUT UR8, UR4, UR8, URZ, 0x3c, !UPT ;  /* 0x0000000804087292 */ /* 0x000fcc000f8e3c3f */
[----:B------:R-:W-:Y:S01]  /*2500*/  IMAD.U32 R170, RZ, RZ, UR8 ;  /* 0x00000008ffaa7e24 */ /* 0x000fe2000f8e00ff */
[----:B------:R-:W-:-:S06]  /*2510*/  UMOV UR8, 0x1 ;  /* 0x0000000100087882 */ /* 0x000fcc0000000000 */
.L_x_18:
[----:B------:R-:W-:-:S04]  /*2520*/  UISETP.LT.AND UP0, UPT, UR9, 0x1, UPT ;  /* 0x000000010900788c */ /* 0x000fc8000bf01270 */
[----:B------:R-:W-:-:S04]  /*2530*/  USEL UR12, UR9, 0x1, UP0 ;  /* 0x00000001090c7887 */ /* 0x000fc80008000000 */
[----:B------:R-:W-:-:S04]  /*2540*/  UIADD3 UR12, UR9, -UR12, URZ ;  /* 0x8000000c090c7290 */ /* 0x000fc8000fffe03f */
[----:B------:R-:W-:-:S06]  /*2550*/  UISETP.GE.AND UP0, UPT, UR12, 0x1, UPT ;  /* 0x000000010c00788c */ /* 0x000fcc000bf06270 */
[----:B------:R-:W-:-:S13]  /*2560*/  PLOP3.LUT P0, PT, PT, PT, UP0, 0x80, 0x0 ;  /* 0x000000000000781c */ /* 0x000fda0003f0f008 */
[----:B------:R-:W-:Y:S05]  /*2570*/  @!P0 BRA `(.L_x_24) ;  /* 0x00000008008c8947 */ /* 0x000fea0003800000 */
[----:B------:R-:W-:Y:S01]  /*2580*/  IMAD.U32 R166, RZ, RZ, UR12 ;  /* 0x0000000cffa67e24 */ /* 0x000fe2000f8e00ff */
[----:B------:R-:W-:Y:S01]  /*2590*/  ULDC UR25, c[0x0][0x50c] ;  /* 0x0001430000197ab9 */ /* 0x000fe20000000800 */
[----:B------:R-:W-:-:S07]  /*25a0*/  IMAD.U32 R167, RZ, RZ, UR5 ;  /* 0x00000005ffa77e24 */ /* 0x000fce000f8e00ff */
.L_x_32:
[----:B------:R-:W-:-:S13]  /*25b0*/  ISETP.NE.AND P1, PT, R19, 0x3, PT ;  /* 0x000000031300780c */ /* 0x000fda0003f25270 */
[----:B------:R-:W-:Y:S05]  /*25c0*/  @!P1 BRA `(.L_x_25) ;  /* 0x0000000000049947 */ /* 0x000fea0003800000 */
[----:B------:R-:W-:Y:S01]  /*25d0*/  BPT.TRAP 0x1 ;  /* 0x000000040000795c */ /* 0x000fe20000300000 */
.L_x_25:
[----:B------:R-:W0:Y:S01]  /*25e0*/  S2UR UR12, SR_CgaCtaId ;  /* 0x00000000000c79c3 */ /* 0x000e220000008800 */
[----:B------:R-:W-:Y:S01]  /*25f0*/  UMOV UR11, 0x400 ;  /* 0x00000400000b7882 */ /* 0x000fe20000000000 */
[----:B------:R-:W-:Y:S01]  /*2600*/  SHF.L.U32 R168, R170, 0x1f, RZ ;  /* 0x0000001faaa87819 */ /* 0x000fe200000006ff */
[----:B0-----:R-:W-:-:S04]  /*2610*/  ULEA UR11, UR12, UR11, 0x18 ;  /* 0x0000000b0c0b7291 */ /* 0x001fc8000f8ec03f */
[----:B------:R-:W-:-:S09]  /*2620*/  ULEA UR12, UR24, UR11, 0x3 ;  /* 0x0000000b180c7291 */ /* 0x000fd2000f8e183f */
[----:B------:R0:W1:Y:S01]  /*2630*/  SYNCS.PHASECHK.TRANS64.TRYWAIT P0, [UR12], R168 ;  /* 0x000000a8ff0075a7 */ /* 0x000062000800014c */
[----:B------:R-:W-:Y:S05]  /*2640*/  @!P1 BRA `(.L_x_26) ;  /* 0x0000000000049947 */ /* 0x000fea0003800000 */
[----:B------:R-:W-:Y:S01]  /*2650*/  BPT.TRAP 0x1 ;  /* 0x000000040000795c */ /* 0x000fe20000300000 */
.L_x_26:
[----:B-1----:R-:W-:Y:S05]  /*2660*/  @P0 BRA `(.L_x_27) ;  /* 0x0000000000080947 */ /* 0x002fea0003800000 */
[----:B------:R-:W1:Y:S02]  /*2670*/  SYNCS.PHASECHK.TRANS64.TRYWAIT P0, [UR12], R168 ;  /* 0x000000a8ff0075a7 */ /* 0x000e64000800014c */
[----:B-1----:R-:W-:Y:S05]  /*2680*/  @!P0 BRA `(.L_x_28) ;  /* 0x000000ac009c8947 */ /* 0x002fea0003800000 */
.L_x_27:
[----:B------:R-:W-:Y:S01]  /*2690*/  UIADD3 UR12, UR11, 0x30200, URZ ;  /* 0x000302000b0c7890 */ /* 0x000fe2000fffe03f */
[----:B------:R-:W-:Y:S01]  /*26a0*/  WARPGROUP.ARRIVE ;  /* 0x00000000000079c5 */ /* 0x000fe20000000000 */
[----:B------:R-:W-:Y:S02]  /*26b0*/  UISETP.NE.AND UP0, UPT, UR7, URZ, UPT ;  /* 0x0000003f0700728c */ /* 0x000fe4000bf05270 */
[----:B------:R-:W-:Y:S02]  /*26c0*/  USHF.R.U32.HI UR12, URZ, 0x4, UR12 ;  /* 0x000000043f0c7899 */ /* 0x000fe4000801160c */
[----:B------:R-:W-:Y:S02]  /*26d0*/  USEL UR8, UR8, URZ, !UP0 ;  /* 0x0000003f08087287 */ /* 0x000fe4000c000000 */
[----:B------:R-:W-:Y:S02]  /*26e0*/  ULOP3.LUT UR12, UR12, 0x3fff, URZ, 0xc0, !UPT ;  /* 0x00003fff0c0c7892 */ /* 0x000fe4000f8ec03f */
[----:B------:R-:W-:-:S02]  /*26f0*/  ULOP3.LUT UR20, UR10, 0x10000, URZ, 0xfc, !UPT ;  /* 0x000100000a147892 */ /* 0x000fc4000f8efc3f */
[----:B------:R-:W-:Y:S02]  /*2700*/  ULOP3.LUT UR12, UR12, 0x10000, URZ, 0xfc, !UPT ;  /* 0x000100000c0c7892 */ /* 0x000fe4000f8efc3f */
[----:B------:R-:W-:Y:S02]  /*2710*/  UISETP.NE.U32.AND UP0, UPT, UR8, URZ, UPT ;  /* 0x0000003f0800728c */ /* 0x000fe4000bf05070 */
[----:B------:R-:W-:Y:S02]  /*2720*/  UIMAD UR22, UR24, 0x60, UR12 ;  /* 0x00000060181678a4 */ /* 0x000fe4000f8e020c */
[----:B------:R-:W-:Y:S02]  /*2730*/  UIMAD UR20, UR24, 0x300, UR20 ;  /* 0x00000300181478a4 */ /* 0x000fe4000f8e0214 */
[----:B------:R-:W-:Y:S02]  /*2740*/  UIADD3 UR18, UR22, 0x20, URZ ;  /* 0x0000002016127890 */ /* 0x000fe4000fffe03f */
[----:B------:R-:W-:-:S02]  /*2750*/  UIADD3 UR14, UR22, 0x40, URZ ;  /* 0x00000040160e7890 */ /* 0x000fc4000fffe03f */
[----:B------:R-:W-:Y:S01]  /*2760*/  UIADD3 UR7, UR20, 0x100, URZ ;  /* 0x0000010014077890 */ /* 0x000fe2000fffe03f */
[----:B------:R-:W-:Y:S01]  /*2770*/  UMOV UR21, 0xc0000010 ;  /* 0xc000001000157882 */ /* 0x000fe20000000000 */
[----:B------:R-:W-:Y:S01]  /*2780*/  UMOV UR23, 0xc0000010 ;  /* 0xc000001000177882 */ /* 0x000fe20000000000 */
[----:B------:R-:W-:Y:S01]  /*2790*/  UMOV UR16, UR20 ;  /* 0x0000001400107c82 */ /* 0x000fe20008000000 */
[----:B------:R-:W-:Y:S01]  /*27a0*/  UMOV UR17, UR21 ;  /* 0x0000001500117c82 */ /* 0x000fe20008000000 */
[----:B------:R-:W-:Y:S01]  /*27b0*/  UMOV UR19, 0xc0000010 ;  /* 0xc000001000137882 */ /* 0x000fe20000000000 */
[----:B------:R-:W-:Y:S01]  /*27c0*/  QGMMA.64x16x32.F32.E4M3.E4M3 R88, gdesc[UR20], R88, UP0 ;  /* 0x00200000145879f3 */ /* 0x000fe2000bf00858 */
[----:B------:R-:W-:Y:S01]  /*27d0*/  UMOV UR12, UR20 ;  /* 0x00000014000c7c82 */ /* 0x000fe20008000000 */
[----:B------:R-:W-:Y:S01]  /*27e0*/  UMOV UR13, UR21 ;  /* 0x00000015000d7c82 */ /* 0x000fe20008000000 */
[----:B------:R-:W-:Y:S01]  /*27f0*/  UMOV UR15, 0xc0000010 ;  /* 0xc0000010000f7882 */ /* 0x000fe20000000000 */
[----:B------:R-:W-:Y:S01]  /*2800*/  QGMMA.64x16x32.F32.E4M3.E4M3 R64, gdesc[UR16], R64, UP0 ;  /* 0x00200000104079f3 */ /* 0x000fe2000bf00840 */
[----:B------:R-:W-:-:S03]  /*2810*/  UIADD3 UR6, UR6, 0x1, URZ ;  /* 0x0000000106067890 */ /* 0x000fc6000fffe03f */
[----:B------:R-:W-:Y:S01]  /*2820*/  QGMMA.64x16x32.F32.E4M3.E4M3 R40, gdesc[UR12], R40, UP0 ;  /* 0x002000000c2879f3 */ /* 0x000fe2000bf00828 */
[----:B------:R-:W-:Y:S01]  /*2830*/  UMOV UR12, UR7 ;  /* 0x00000007000c7c82 */ /* 0x000fe20008000000 */
[----:B------:R-:W-:Y:S01]  /*2840*/  UIADD3 UR7, UR20, 0x200, URZ ;  /* 0x0000020014077890 */ /* 0x000fe2000fffe03f */
[----:B------:R-:W-:Y:S01]  /*2850*/  UMOV UR13, 0xc0000010 ;  /* 0xc0000010000d7882 */ /* 0x000fe20000000000 */
[----:B------:R-:W-:Y:S01]  /*2860*/  UMOV UR16, UR12 ;  /* 0x0000000c00107c82 */ /* 0x000fe20008000000 */
[----:B------:R-:W-:Y:S01]  /*2870*/  UMOV UR17, UR13 ;  /* 0x0000000d00117c82 */ /* 0x000fe20008000000 */
[----:B------:R-:W-:Y:S01]  /*2880*/  QGMMA.64x16x32.F32.E4M3.E4M3 R32, gdesc[UR12], R32, UP0 ;  /* 0x002000000c2079f3 */ /* 0x000fe2000bf00820 */
[----:B------:R-:W-:Y:S01]  /*2890*/  UMOV UR20, UR12 ;  /* 0x0000000c00147c82 */ /* 0x000fe20008000000 */
[----:B------:R-:W-:Y:S02]  /*28a0*/  UMOV UR21, UR13 ;  /* 0x0000000d00157c82 */ /* 0x000fe40008000000 */
[----:B------:R-:W-:Y:S04]  /*28b0*/  QGMMA.64x16x32.F32.E4M3.E4M3 R56, gdesc[UR16], R56, UP0 ;  /* 0x00200000103879f3 */ /* 0x000fe8000bf00838 */
[----:B------:R-:W-:Y:S01]  /*28c0*/  QGMMA.64x16x32.F32.E4M3.E4M3 R80, gdesc[UR20], R80, UP0 ;  /* 0x00200000145079f3 */ /* 0x000fe2000bf00850 */
[----:B------:R-:W-:Y:S01]  /*28d0*/  UMOV UR20, UR7 ;  /* 0x0000000700147c82 */ /* 0x000fe20008000000 */
[----:B------:R-:W-:Y:S01]  /*28e0*/  UMOV UR21, 0xc0000010 ;  /* 0xc000001000157882 */ /* 0x000fe20000000000 */
[----:B------:R-:W-:Y:S01]  /*28f0*/  UMOV UR16, UR20 ;  /* 0x0000001400107c82 */ /* 0x000fe20008000000 */
[----:B------:R-:W-:Y:S01]  /*2900*/  UMOV UR17, UR21 ;  /* 0x0000001500117c82 */ /* 0x000fe20008000000 */
[----:B------:R-:W-:Y:S01]  /*2910*/  QGMMA.64x16x32.F32.E4M3.E4M3 R72, gdesc[UR20], R72, UP0 ;  /* 0x00200000144879f3 */ /* 0x000fe2000bf00848 */
[----:B------:R-:W-:Y:S01]  /*2920*/  UMOV UR12, UR20 ;  /* 0x00000014000c7c82 */ /* 0x000fe20008000000 */
[----:B------:R-:W-:-:S02]  /*2930*/  UMOV UR13, UR21 ;  /* 0x00000015000d7c82 */ /* 0x000fc40008000000 */
[----:B------:R-:W-:Y:S04]  /*2940*/  QGMMA.64x16x32.F32.E4M3.E4M3 R48, gdesc[UR16], R48, UP0 ;  /* 0x00200000103079f3 */ /* 0x000fe8000bf00830 */
[----:B------:R-:W-:Y:S01]  /*2950*/  QGMMA.64x16x32.F32.E4M3.E4M3 R24, gdesc[UR12], R24, UP0, gsb0 ;  /* 0x002000000c1879f3 */ /* 0x000fe2000b800818 */
[----:B------:R-:W-:-:S04]  /*2960*/  UISETP.NE.AND UP0, UPT, UR6, UR25, UPT ;  /* 0x000000190600728c */ /* 0x000fc8000bf05270 */
[----:B------:R-:W-:-:S06]  /*2970*/  USEL UR7, URZ, 0x1, UP0 ;  /* 0x000000013f077887 */ /* 0x000fcc0008000000 */
[----:B------:R-:W-:Y:S01]  /*2980*/  ISETP.NE.AND P0, PT, RZ, UR7, PT ;  /* 0x00000007ff007c0c */ /* 0x000fe2000bf05270 */
[----:B------:R-:W-:-:S12]  /*2990*/  WARPGROUP.DEPBAR.LE gsb0, 0x1 ;  /* 0x00008000000079c5 */ /* 0x000fd80000010100 */
[----:B------:R-:W-:Y:S05]  /*29a0*/  @!P0 BRA `(.L_x_29) ;  /* 0x0000000400288947 */ /* 0x000fea0003800000 */
[----:B------:R-:W-:Y:S02]  /*29b0*/  WARPGROUP.DEPBAR.LE gsb0, 0x0 ;  /* 0x00008000000079c5 */ /* 0x000fe40000010000 */
[----:B------:R-:W-:-:S01]  /*29c0*/  FADD R109, R88, R109 ;  /* 0x0000006d586d7221 */ /* 0x000fc20000000000 */
[----:B------:R-:W-:Y:S01]  /*29d0*/  FADD R108, R89, R108 ;  /* 0x0000006c596c7221 */ /* 0x000fe20000000000 */
        /* <DEDUP_REMOVED lines=70> */
[----:B------:R-:W-:-:S06]  /*2e40*/  UMOV UR6, URZ ;  /* 0x0000003f00067c82 */ /* 0x000fcc0008000000 */
.L_x_29:
[----:B------:R-:W-:Y:S05]  /*2e50*/  @!P1 BRA `(.L_x_30) ;  /* 0x0000000000049947 */ /* 0x000fea0003800000 */
[----:B------:R-:W-:Y:S01]  /*2e60*/  BPT.TRAP 0x1 ;  /* 0x000000040000795c */ /* 0x000fe20000300000 */
.L_x_30:
[----:B------:R-:W-:-:S13]  /*2e70*/  ISETP.NE.AND P0, PT, R8, RZ, PT ;  /* 0x000000ff0800720c */ /* 0x000fda0003f05270 */
[----:B01----:R-:W-:-:S05]  /*2e80*/  @P0 LEA R168, R167, UR11, 0x3 ;  /* 0x0000000ba7a80c11 */ /* 0x003fca000f8e18ff */
[----:B------:R-:W-:-:S05]  /*2e90*/  @P0 VIADD R168, R168, 0x80 ;  /* 0x00000080a8a80836 */ /* 0x000fca0000000000 */
[----:B------:R-:W-:-:S04]  /*2ea0*/  @P0 PRMT R168, R9, 0x654, R168 ;  /* 0x0000065409a80816 */ /* 0x000fc800000000a8 */
[----:B------:R0:W-:Y:S01]  /*2eb0*/  @P0 SYNCS.ARRIVE.TRANS64.RED.A1T0 RZ, [R168+URZ], RZ ;  /* 0x000000ffa8ff09a7 */ /* 0x0001e2000810043f */
[----:B------:R-:W-:-:S13]  /*2ec0*/  ISETP.GT.U32.AND P0, PT, R5, 0x1, PT ;  /* 0x000000010500780c */ /* 0x000fda0003f04070 */
[----:B0-----:R-:W-:Y:S05]  /*2ed0*/  @P0 BRA `(.L_x_31) ;  /* 0x0000000000040947 */ /* 0x001fea0003800000 */
[----:B------:R-:W-:Y:S01]  /*2ee0*/  BPT.TRAP 0x1 ;  /* 0x000000040000795c */ /* 0x000fe20000300000 */
.L_x_31:
[----:B------:R-:W-:Y:S01]  /*2ef0*/  UIADD3 UR24, UR24, 0x1, URZ ;  /* 0x0000000118187890 */ /* 0x000fe2000fffe03f */
[C---:B------:R-:W-:Y:S01]  /*2f00*/  ISETP.GT.AND P1, PT, R166.reuse, 0x1, PT ;  /* 0x00000001a600780c */ /* 0x040fe20003f24270 */
[----:B------:R-:W-:Y:S02]  /*2f10*/  VIADD R167, R167, 0x1 ;  /* 0x00000001a7a77836 */ /* 0x000fe40000000000 */
[----:B------:R-:W-:Y:S01]  /*2f20*/  UISETP.NE.AND UP0, UPT, UR24, 0x10, UPT ;  /* 0x000000101800788c */ /* 0x000fe2000bf05270 */
[----:B------:R-:W-:Y:S02]  /*2f30*/  VIADD R166, R166, 0xffffffff ;  /* 0xffffffffa6a67836 */ /* 0x000fe40000000000 */
[C---:B------:R-:W-:Y:S01]  /*2f40*/  ISETP.NE.AND P0, PT, R167.reuse, 0x10, PT ;  /* 0x00000010a700780c */ /* 0x040fe20003f05270 */
[----:B------:R-:W-:Y:S02]  /*2f50*/  USEL UR8, URZ, 0x1, UP0 ;  /* 0x000000013f087887 */ /* 0x000fe40008000000 */
[----:B------:R-:W-:Y:S01]  /*2f60*/  USEL UR24, UR24, URZ, UP0 ;  /* 0x0000003f18187287 */ /* 0x000fe20008000000 */
[----:B------:R-:W-:-:S03]  /*2f70*/  SEL R167, R167, RZ, P0 ;  /* 0x000000ffa7a77207 */ /* 0x000fc60000000000 */
[----:B------:R-:W-:Y:S01]  /*2f80*/  LOP3.LUT R170, R170, UR8, RZ, 0x3c, !PT ;  /* 0x00000008aaaa7c12 */ /* 0x000fe2000f8e3cff */
[----:B------:R-:W-:Y:S01]  /*2f90*/  UMOV UR8, 0x1 ;  /* 0x0000000100087882 */ /* 0x000fe20000000000 */
[----:B------:R-:W-:Y:S06]  /*2fa0*/  @P1 BRA `(.L_x_32) ;  /* 0xfffffff400801947 */ /* 0x000fec000383ffff */
.L_x_24:
[----:B------:R-:W-:Y:S01]  /*2fb0*/  UISETP.NE.AND UP0, UPT, UR6, URZ, UPT ;  /* 0x0000003f0600728c */ /* 0x000fe2000bf05270 */
[----:B------:R-:W0:Y:S03]  /*2fc0*/  LDC R166, c[0x0][0x28c] ;  /* 0x0000a300ffa67b82 */ /* 0x000e260000000800 */
[----:B------:R-:W-:-:S06]  /*2fd0*/  USEL UR6, URZ, 0x1, !UP0 ;  /* 0x000000013f067887 */ /* 0x000fcc000c000000 */
[----:B------:R-:W-:Y:S02]  /*2fe0*/  ISETP.NE.AND P0, PT, RZ, UR6, PT ;  /* 0x00000006ff007c0c */ /* 0x000fe4000bf05270 */
[----:B0-----:R-:W-:-:S11]  /*2ff0*/  ISETP.GE.AND P1, PT, R166, 0x1, PT ;  /* 0x00000001a600780c */ /* 0x001fd60003f26270 */
[----:B------:R-:W-:Y:S05]  /*3000*/  @!P0 BRA `(.L_x_33) ;  /* 0x0000000400248947 */ /* 0x000fea0003800000 */
[----:B------:R-:W-:Y:S02]  /*3010*/  WARPGROUP.DEPBAR.LE gsb0, 0x0 ;  /* 0x00008000000079c5 */ /* 0x000fe40000010000 */
[----:B------:R-:W-:Y:S01]  /*3020*/  FADD R109, R88, R109 ;  /* 0x0000006d586d7221 */ /* 0x000fe20000000000 */
        /* <DEDUP_REMOVED lines=70> */
[----:B------:R-:W-:-:S07]  /*3490*/  FADD R20, R20, R31 ;  /* 0x0000001f14147221 */ /* 0x000fce0000000000 */
.L_x_33:
[----:B------:R-:W-:Y:S02]  /*34a0*/  WARPGROUP.DEPBAR.LE gsb0, 0x0 ;  /* 0x00008000000079c5 */ /* 0x000fe40000010000 */
[----:B------:R-:W-:Y:S05]  /*34b0*/  @!P1 BRA `(.L_x_34) ;  /* 0x0000000000489947 */ /* 0x000fea0003800000 */
[----:B------:R-:W-:-:S13]  /*34c0*/  ISETP.NE.AND P0, PT, R19, 0x3, PT ;  /* 0x000000031300780c */ /* 0x000fda0003f05270 */
[----:B------:R-:W-:Y:S05]  /*34d0*/  @!P0 BRA `(.L_x_35) ;  /* 0x0000000000048947 */ /* 0x000fea0003800000 */
[----:B------:R-:W-:Y:S01]  /*34e0*/  BPT.TRAP 0x1 ;  /* 0x000000040000795c */ /* 0x000fe20000300000 */
.L_x_35:
[----:B------:R-:W-:Y:S01]  /*34f0*/  ISETP.NE.AND P0, PT, R8, RZ, PT ;  /* 0x000000ff0800720c */ /* 0x000fe20003f05270 */
[----:B------:R-:W-:Y:S01]  /*3500*/  UISETP.LT.AND UP1, UPT, UR9, 0x1, UPT ;  /* 0x000000010900788c */ /* 0x000fe2000bf21270 */
[----:B------:R-:W-:-:S11]  /*3510*/  IMAD.U32 R25, RZ, RZ, UR11 ;  /* 0x0000000bff197e24 */ /* 0x000fd6000f8e00ff */
[----:B------:R-:W-:-:S05]  /*3520*/  VOTEU.ANY UP0, P0 ;  /* 0x00000000003f7886 */ /* 0x000fca0000000100 */
[----:B------:R-:W-:-:S04]  /*3530*/  @UP0 USEL UR6, UR9, 0x1, UP1 ;  /* 0x0000000109060887 */ /* 0x000fc80008800000 */
[----:B------:R-:W-:-:S06]  /*3540*/  @UP0 UIADD3 UR6, UR5, UR9, -UR6 ;  /* 0x0000000905060290 */ /* 0x000fcc000fffe806 */
[----:B------:R-:W-:-:S04]  /*3550*/  IMAD.U32 R24, RZ, RZ, UR6 ;  /* 0x00000006ff187e24 */ /* 0x000fc8000f8e00ff */
[----:B------:R-:W-:-:S05]  /*3560*/  @P0 IMAD.SHL.U32 R24, R24, 0x8, RZ ;  /* 0x0000000818180824 */ /* 0x000fca00078e00ff */
[----:B------:R-:W-:-:S04]  /*3570*/  @P0 LOP3.LUT R24, R24, 0x78, RZ, 0xc0, !PT ;  /* 0x0000007818180812 */ /* 0x000fc800078ec0ff */
[----:B------:R-:W-:-:S04]  /*3580*/  @P0 IADD3 R24, R25, 0x80, R24 ;  /* 0x0000008019180810 */ /* 0x000fc80007ffe018 */
[----:B------:R-:W-:-:S04]  /*3590*/  @P0 PRMT R24, R9, 0x654, R24 ;  /* 0x0000065409180816 */ /* 0x000fc80000000018 */
[----:B------:R0:W-:Y:S01]  /*35a0*/  @P0 SYNCS.ARRIVE.TRANS64.RED.A1T0 RZ, [R24+URZ], RZ ;  /* 0x000000ff18ff09a7 */ /* 0x0001e2000810043f */
[----:B------:R-:W-:-:S13]  /*35b0*/  ISETP.GT.U32.AND P0, PT, R5, 0x1, PT ;  /* 0x000000010500780c */ /* 0x000fda0003f04070 */
[----:B0-----:R-:W-:Y:S05]  /*35c0*/  @P0 BRA `(.L_x_34) ;  /* 0x0000000000040947 */ /* 0x001fea0003800000 */
[----:B------:R-:W-:Y:S01]  /*35d0*/  BPT.TRAP 0x1 ;  /* 0x000000040000795c */ /* 0x000fe20000300000 */
.L_x_34:
[----:B------:R-:W0:Y:S01]  /*35e0*/  LDC R32, c[0x0][0x288] ;  /* 0x0000a200ff207b82 */ /* 0x000e220000000800 */
[--C-:B------:R-:W-:Y:S01]  /*35f0*/  SHF.R.U32.HI R26, RZ, 0x7, R4.reuse ;  /* 0x00000007ff1a7819 */ /* 0x100fe20000011604 */
[----:B------:R-:W-:Y:S01]  /*3600*/  IMAD R165, R165, 0x30, RZ ;  /* 0x00000030a5a57824 */ /* 0x000fe200078e02ff */
[----:B------:R-:W-:Y:S01]  /*3610*/  SHF.R.U32.HI R24, RZ, 0x2, R4 ;  /* 0x00000002ff187819 */ /* 0x000fe20000011604 */
[----:B------:R-:W-:Y:S01]  /*3620*/  IMAD.SHL.U32 R90, R4, 0x2, RZ ;  /* 0x00000002045a7824 */ /* 0x000fe200078e00ff */
[----:B------:R-:W-:Y:S01]  /*3630*/  LOP3.LUT R26, R26, 0x1, RZ, 0xc0, !PT ;  /* 0x000000011a1a7812 */ /* 0x000fe200078ec0ff */
[----:B------:R-:W-:Y:S01]  /*3640*/  ULDC.64 UR6, c[0x0][0x5d0] ;  /* 0x0001740000067ab9 */ /* 0x000fe20000000a00 */
[----:B------:R-:W-:Y:S01]  /*3650*/  LOP3.LUT R25, R4, 0x60, RZ, 0xc0, !PT ;  /* 0x0000006004197812 */ /* 0x000fe200078ec0ff */
[----:B------:R-:W-:Y:S01]  /*3660*/  ULDC.64 UR10, c[0x0][0x5c8] ;  /* 0x00017200000a7ab9 */ /* 0x000fe20000000a00 */
[----:B------:R-:W-:Y:S01]  /*3670*/  LOP3.LUT R24, R24, 0x7, RZ, 0xc0, !PT ;  /* 0x0000000718187812 */ /* 0x000fe200078ec0ff */
[----:B------:R-:W-:Y:S01]  /*3680*/  IMAD.SHL.U32 R27, R26, 0x40, RZ ;  /* 0x000000401a1b7824 */ /* 0x000fe200078e00ff */
[----:B------:R-:W-:Y:S01]  /*3690*/  SHF.R.U32.HI R29, RZ, 0x1, R25 ;  /* 0x00000001ff1d7819 */ /* 0x000fe20000011619 */
[----:B------:R-:W-:Y:S01]  /*36a0*/  IMAD.MOV.U32 R168, RZ, RZ, -0x1 ;  /* 0xffffffffffa87424 */ /* 0x000fe200078e00ff */
[----:B------:R-:W-:-:S02]  /*36b0*/  LOP3.LUT R90, R165, 0x6, R90, 0xf8, !PT ;  /* 0x00000006a55a7812 */ /* 0x000fc400078ef85a */
[----:B------:R-:W-:Y:S02]  /*36c0*/  LOP3.LUT R28, R4, 0x3, RZ, 0xc0, !PT ;  /* 0x00000003041c7812 */ /* 0x000fe400078ec0ff */
[--C-:B------:R-:W-:Y:S02]  /*36d0*/  LOP3.LUT R27, R27, 0x40, R24.reuse, 0xe2, !PT ;  /* 0x000000401b1b7812 */ /* 0x100fe400078ee218 */
[----:B------:R-:W-:Y:S01]  /*36e0*/  IADD3 R31, RZ, -R29, -R24 ;  /* 0x8000001dff1f7210 */ /* 0x000fe20007ffe818 */
[C---:B------:R-:W-:Y:S01]  /*36f0*/  IMAD.WIDE R24, R7.reuse, 0x180, RZ ;  /* 0x0000018007187825 */ /* 0x040fe200078e02ff */
[----:B------:R-:W-:Y:S02]  /*3700*/  SHF.R.S32.HI R93, RZ, 0x1f, R6 ;  /* 0x0000001fff5d7819 */ /* 0x000fe40000011406 */
[----:B------:R-:W-:Y:S01]  /*3710*/  SHF.R.S32.HI R91, RZ, 0x1f, R90 ;  /* 0x0000001fff5b7819 */ /* 0x000fe2000001145a */
[----:B0-----:R-:W-:Y:S01]  /*3720*/  IMAD R30, R28, -0x2, R32 ;  /* 0xfffffffe1c1e7824 */ /* 0x001fe200078e0220 */
[----:B------:R-:W-:Y:S01]  /*3730*/  LOP3.LUT R92, R24, R27, R29, 0xfe, !PT ;  /* 0x0000001b185c7212 */ /* 0x000fe200078efe1d */
[----:B------:R-:W-:Y:S01]  /*3740*/  IMAD R28, R7, 0x180, RZ ;  /* 0x00000180071c7824 */ /* 0x000fe200078e02ff */
[----:B------:R-:W-:Y:S01]  /*3750*/  ISETP.GE.AND P0, PT, R165, R32, PT ;  /* 0x00000020a500720c */ /* 0x000fe20003f06270 */
[----:B------:R-:W-:-:S02]  /*3760*/  IMAD R31, R26, -0x40, R31 ;  /* 0xffffffc01a1f7824 */ /* 0x000fc400078e021f */
[----:B------:R-:W-:Y:S02]  /*3770*/  IMAD R33, R93, UR6, RZ ;  /* 0x000000065d217c24 */ /* 0x000fe4000f8e02ff */
[----:B------:R-:W-:Y:S01]  /*3780*/  IMAD.WIDE.U32 R26, R6, UR6, R90 ;  /* 0x00000006061a7c25 */ /* 0x000fe2000f8e005a */
[----:B------:R-:W-:Y:S02]  /*3790*/  ULDC UR6, c[0x0][0x284] ;  /* 0x0000a10000067ab9 */ /* 0x000fe40000000800 */
[----:B------:R-:W-:Y:S01]  /*37a0*/  ISETP.GE.OR P0, PT, R28, UR6, P0 ;  /* 0x000000061c007c0c */ /* 0x000fe20008706670 */
[----:B------:R-:W-:Y:S01]  /*37b0*/  IMAD R33, R6, UR7, R33 ;  /* 0x0000000706217c24 */ /* 0x000fe2000f8e0221 */
[----:B------:R-:W-:Y:S01]  /*37c0*/  IADD3 R169, -R28, UR6, R31 ;  /* 0x000000061ca97c10 */ /* 0x000fe2000fffe11f */
[----:B------:R-:W-:Y:S02]  /*37d0*/  IMAD R7, R25, UR10, RZ ;  /* 0x0000000a19077c24 */ /* 0x000fe4000f8e02ff */
[----:B------:R-:W-:-:S02]  /*37e0*/  IMAD.IADD R27, R27, 0x1, R33 ;  /* 0x000000011b1b7824 */ /* 0x000fc400078e0221 */
[C---:B------:R-:W-:Y:S02]  /*37f0*/  IMAD R7, R92.reuse, UR11, R7 ;  /* 0x0000000b5c077c24 */ /* 0x040fe4000f8e0207 */
[----:B------:R-:W-:-:S04]  /*3800*/  IMAD.WIDE.U32 R26, R92, UR10, R26 ;  /* 0x0000000a5c1a7c25 */ /* 0x000fc8000f8e001a */
[----:B------:R-:W-:Y:S01]  /*3810*/  IMAD.IADD R165, R30, 0x1, -R165 ;  /* 0x000000011ea57824 */ /* 0x000fe200078e0aa5 */
[----:B------:R-:W-:Y:S06]  /*3820*/  @P0 BRA `(.L_x_36) ;  /* 0x0000007800300947 */ /* 0x000fec0003800000 */
[----:B---3-5:R-:W-:Y:S01]  /*3830*/  FSETP.NEU.AND P0, PT, R12, RZ, PT ;  /* 0x000000ff0c00720b */ /* 0x028fe20003f0d000 */
[----:B------:R-:W-:Y:S01]  /*3840*/  BSSY B0, `(.L_x_36) ;  /* 0x000078a000007945 */ /* 0x000fe20003800000 */
[----:B------:R-:W-:-:S11]  /*3850*/  IMAD.IADD R170, R27, 0x1, R7 ;  /* 0x000000011baa7824 */ /* 0x000fd600078e0207 */
[----:B------:R-:W-:Y:S05]  /*3860*/  @!P0 BRA `(.L_x_37) ;  /* 0x0000004800948947 */ /* 0x000fea0003800000 */
[----:B------:R-:W-:Y:S01]  /*3870*/  ISETP.GE.AND P0, PT, R169, 0x9, PT ;  /* 0x00000009a900780c */ /* 0x000fe20003f06270 */
[----:B------:R-:W-:Y:S01]  /*3880*/  ULDC.64 UR6, c[0x0][0x5b8] ;  /* 0x00016e0000067ab9 */ /* 0x000fe20000000a00 */
[----:B------:R-:W-:Y:S01]  /*3890*/  LOP3.LUT R10, R10, 0xffff7fff, RZ, 0xc0, !PT ;  /* 0xffff7fff0a0a7812 */ /* 0x000fe200078ec0ff */
[----:B------:R-:W-:Y:S01]  /*38a0*/  IMAD R93, R93, UR6, RZ ;  /* 0x000000065d5d7c24 */ /* 0x000fe2000f8e02ff */
[C---:B------:R-:W-:Y:S01]  /*38b0*/  ISETP.LT.OR P5, PT, R165.reuse, 0x1, !P0 ;  /* 0x00000001a500780c */ /* 0x040fe200047a1670 */
[C---:B------:R-:W-:Y:S01]  /*38c0*/  IMAD.WIDE.U32 R90, R6.reuse, UR6, R90 ;  /* 0x00000006065a7c25 */ /* 0x040fe2000f8e005a */
[C---:B------:R-:W-:Y:S01]  /*38d0*/  ISETP.LT.OR P4, PT, R165.reuse, 0x2, !P0 ;  /* 0x00000002a500780c */ /* 0x040fe20004781670 */
[----:B------:R-:W-:Y:S01]  /*38e0*/  ULDC.64 UR10, c[0x0][0x5a8] ;  /* 0x00016a00000a7ab9 */ /* 0x000fe20000000a00 */
[----:B------:R-:W-:Y:S01]  /*38f0*/  ISETP.LT.OR P3, PT, R165, 0x9, !P0 ;  /* 0x00000009a500780c */ /* 0x000fe20004761670 */
[----:B------:R-:W-:Y:S01]  /*3900*/  IMAD R93, R6, UR7, R93 ;  /* 0x00000007065d7c24 */ /* 0x000fe2000f8e025d */
[----:B------:R-:W-:Y:S01]  /*3910*/  LOP3.LUT R111, R111, 0xfffeffff, RZ, 0xc0, !PT ;  /* 0xfffeffff6f6f7812 */ /* 0x000fe200078ec0ff */
[----:B------:R-:W-:Y:S01]  /*3920*/  IMAD.MOV.U32 R6, RZ, RZ, R90 ;  /* 0x000000ffff067224 */ /* 0x000fe200078e005a */
[----:B------:R-:W-:Y:S01]  /*3930*/  ULDC.64 UR6, c[0x0][0x5b0] ;  /* 0x00016c0000067ab9 */ /* 0x000fe20000000a00 */
[----:B------:R-:W-:-:S02]  /*3940*/  IMAD.IADD R7, R91, 0x1, R93 ;  /* 0x000000015b077824 */ /* 0x000fc400078e025d */
[----:B------:R-:W-:Y:S02]  /*3950*/  IMAD R91, R25, UR6, RZ ;  /* 0x00000006195b7c24 */ /* 0x000fe4000f8e02ff */
[----:B------:R-:W0:Y:S01]  /*3960*/  @!P5 LDC.64 R70, c[0x0][0x5c0] ;  /* 0x00017000ff46db82 */ /* 0x000e220000000a00 */
[----:B------:R-:W-:Y:S01]  /*3970*/  @P5 LOP3.LUT R111, R111, 0x10000, RZ, 0xfc, !PT ;  /* 0x000100006f6f5812 */ /* 0x000fe200078efcff */
[----:B------:R-:W-:Y:S02]  /*3980*/  IMAD R91, R92, UR7, R91 ;  /* 0x000000075c5b7c24 */ /* 0x000fe4000f8e025b */
[----:B------:R-:W-:Y:S02]  /*3990*/  @P3 LOP3.LUT R10, R10, 0x8000, RZ, 0xfc, !PT ;  /* 0x000080000a0a3812 */ /* 0x000fe400078efcff */
[----:B------:R-:W-:Y:S02]  /*39a0*/  LOP3.LUT R111, R111, 0xffff7fff, RZ, 0xc0, !PT ;  /* 0xffff7fff6f6f7812 */ /* 0x000fe400078ec0ff */
[----:B------:R-:W1:Y:S01]  /*39b0*/  @!P4 LDC.64 R30, c[0x0][0x5c0] ;  /* 0x00017000ff1ecb82 */ /* 0x000e620000000a00 */
[----:B------:R-:W-:-:S02]  /*39c0*/  LOP3.LUT R10, R10, 0xffffbfff, RZ, 0xc0, !PT ;  /* 0xffffbfff0a0a7812 */ /* 0x000fc400078ec0ff */
[----:B------:R-:W-:-:S04]  /*39d0*/  @P4 LOP3.LUT R111, R111, 0x8000, RZ, 0xfc, !PT ;  /* 0x000080006f6f4812 */ /* 0x000fc800078efcff */
[----:B------:R-:W-:Y:S01]  /*39e0*/  LOP3.LUT R111, R111, 0x7fffffff, RZ, 0xc0, !PT ;  /* 0x7fffffff6f6f7812 */ /* 0x000fe200078ec0ff */
[----:B------:R-:W3:Y:S01]  /*39f0*/  @!P3 LDC.64 R40, c[0x0][0x5c0] ;  /* 0x00017000ff28bb82 */ /* 0x000ee20000000a00 */
[----:B0-----:R-:W-:-:S04]  /*3a00*/  @!P5 IADD3 R70, P1, P2, R26, R70, R17 ;  /* 0x000000461a46d210 */ /* 0x001fc80007a3e011 */
[----:B------:R-:W-:Y:S02]  /*3a10*/  @!P5 IADD3.X R71, R170, R71, R13, P1, P2 ;  /* 0x00000047aa47d210 */ /* 0x000fe40000fe440d */
[----:B-1----:R-:W-:-:S04]  /*3a20*/  @!P4 IADD3 R30, P1, P2, R26, R30, R17 ;  /* 0x0000001e1a1ec210 */ /* 0x002fc80007a3e011 */
[----:B------:R-:W-:Y:S02]  /*3a30*/  @!P4 IADD3.X R31, R170, R31, R13, P1, P2 ;  /* 0x0000001faa1fc210 */ /* 0x000fe40000fe440d */
[----:B------:R-:W-:Y:S02]  /*3a40*/  ISETP.GE.AND P4, PT, R169, 0x81, PT ;  /* 0x00000081a900780c */ /* 0x000fe40003f86270 */
[----:B---3--:R-:W-:-:S04]  /*3a50*/  @!P3 IADD3 R40, P1, P2, R26, R40, R17 ;  /* 0x000000281a28b210 */ /* 0x008fc80007a3e011 */
[----:B------:R-:W-:Y:S02]  /*3a60*/  @!P3 IADD3.X R41, R170, R41, R13, P1, P2 ;  /* 0x00000029aa29b210 */ /* 0x000fe40000fe440d */
[----:B------:R-:W-:-:S13]  /*3a70*/  ISETP.LT.OR P3, PT, R165, 0xa, !P0 ;  /* 0x0000000aa500780c */ /* 0x000fda0004761670 */
[----:B------:R-:W0:Y:S01]  /*3a80*/  @!P3 LDC.64 R38, c[0x0][0x5c0] ;  /* 0x00017000ff26bb82 */ /* 0x000e220000000a00 */
[----:B------:R-:W-:-:S04]  /*3a90*/  @P3 LOP3.LUT R10, R10, 0x4000, RZ, 0xfc, !PT ;  /* 0x000040000a0a3812 */ /* 0x000fc800078efcff */
[----:B------:R-:W-:Y:S02]  /*3aa0*/  LOP3.LUT R10, R10, 0xffffdfff, RZ, 0xc0, !PT ;  /* 0xffffdfff0a0a7812 */ /* 0x000fe400078ec0ff */
[----:B0-----:R-:W-:-:S04]  /*3ab0*/  @!P3 IADD3 R38, P1, P2, R26, R38, R17 ;  /* 0x000000261a26b210 */ /* 0x001fc80007a3e011 */
        /* <DEDUP_REMOVED lines=25> */
[----:B------:R-:W-:-:S04]  /*3c50*/  ISETP.GE.AND P1, PT, R169, 0x101, PT ;  /* 0x00000101a900780c */ /* 0x000fc80003f26270 */
[----:B------:R-:W-:Y:S02]  /*3c60*/  ISETP.LT.OR P5, PT, R165, 0x1, !P1 ;  /* 0x00000001a500780c */ /* 0x000fe40004fa1670 */
[----:B------:R-:W-:-:S11]  /*3c70*/  P2R R171, PR, RZ, 0x2 ;  /* 0x00000002ffab7803 */ /* 0x000fd60000000000 */
        /* <DEDUP_REMOVED lines=55> */
[----:B------:R-:W-:Y:S02]  /*3ff0*/  @P5 LOP3.LUT R10, R10, 0x1, RZ, 0xfc, !PT ;  /* 0x000000010a0a5812 */ /* 0x000fe400078efcff */
        /* <DEDUP_REMOVED lines=32> */
[C---:B------:R-:W-:Y:S02]  /*4200*/  ISETP.LT.OR P5, PT, R165.reuse, 0x1a, !P1 ;  /* 0x0000001aa500780c */ /* 0x040fe40004fa1670 */
[----:B------:R-:W-:-:S11]  /*4210*/  ISETP.LT.OR P1, PT, R165, 0x21, !P0 ;  /* 0x00000021a500780c */ /* 0x000fd60004721670 */
[----:B------:R-:W0:Y:S01]  /*4220*/  @!P5 LDC.64 R68, c[0x0][0x5c0] ;  /* 0x00017000ff44db82 */ /* 0x000e220000000a00 */
[----:B------:R-:W-:-:S04]  /*4230*/  @P5 LOP3.LUT R111, R111, 0x80000, RZ, 0xfc, !PT ;  /* 0x000800006f6f5812 */ /* 0x000fc800078efcff */
[----:B------:R-:W-:-:S04]  /*4240*/  LOP3.LUT R111, R111, 0xefffffff, RZ, 0xc0, !PT ;  /* 0xefffffff6f6f7812 */ /* 0x000fc800078ec0ff */
[----:B------:R-:W-:-:S04]  /*4250*/  @P1 LOP3.LUT R111, R111, 0x10000000, RZ, 0xfc, !PT ;  /* 0x100000006f6f1812 */ /* 0x000fc800078efcff */
[----:B------:R-:W-:Y:S02]  /*4260*/  LOP3.LUT R111, R111, 0xfeffffff, RZ, 0xc0, !PT ;  /* 0xfeffffff6f6f7812 */ /* 0x000fe400078ec0ff */
[----:B0-----:R-:W-:-:S04]  /*4270*/  @!P5 IADD3 R76, P2, P3, R26, R68, R18 ;  /* 0x000000441a4cd210 */ /* 0x001fc80007b5e012 */
[----:B------:R-:W-:Y:S02]  /*4280*/  @!P5 IADD3.X R77, R170, R69, R16, P2, P3 ;  /* 0x00000045aa4dd210 */ /* 0x000fe400017e6410 */
[----:B------:R-:W0:Y:S02]  /*4290*/  @!P1 LDC.64 R68, c[0x0][0x5c0] ;  /* 0x00017000ff449b82 */ /* 0x000e240000000a00 */
        /* <DEDUP_REMOVED lines=14> */
[----:B------:R-:W-:Y:S02]  /*4380*/  ISETP.LT.OR P1, PT, R165, 0x2a, !P0 ;  /* 0x0000002aa500780c */ /* 0x000fe40004721670 */
[----:B------:R-:W-:-:S11]  /*4390*/  ISETP.GE.AND P3, PT, R169, 0x89, PT ;  /* 0x00000089a900780c */ /* 0x000fd60003f66270 */
        /* <DEDUP_REMOVED lines=18> */
[----:B------:R-:W-:Y:S02]  /*44c0*/  ISETP.LT.OR P4, PT, R165, 0x1, !P3 ;  /* 0x00000001a500780c */ /* 0x000fe40005f81670 */
[----:B------:R-:W-:-:S09]  /*44d0*/  P2R R172, PR, RZ, 0x2 ;  /* 0x00000002ffac7803 */ /* 0x000fd20000000000 */
[----:B------:R-:W0:Y:S02]  /*44e0*/  @!P1 LDC.64 R68, c[0x0][0x5c0] ;  /* 0x00017000ff449b82 */ /* 0x000e240000000a00 */
[----:B------:R-:W-:-:S04]  /*44f0*/  @P4 LOP3.LUT R111, R111, 0x40, RZ, 0xfc, !PT ;  /* 0x000000406f6f4812 */ /* 0x000fc800078efcff */
[----:B------:R-:W-:Y:S02]  /*4500*/  LOP3.LUT R111, R111, 0xffffffdf, RZ, 0xc0, !PT ;  /* 0xffffffdf6f6f7812 */ /* 0x000fe400078ec0ff */
[----:B0-----:R-:W-:-:S04]  /*4510*/  @!P1 IADD3 R68, P0, P2, R26, R68, R15 ;  /* 0x000000441a449210 */ /* 0x001fc80007a1e00f */
[----:B------:R-:W-:Y:S02]  /*4520*/  @!P1 IADD3.X R69, R170, R69, R14, P0, P2 ;  /* 0x00000045aa459210 */ /* 0x000fe400007e440e */
[----:B------:R-:W-:Y:S02]  /*4530*/  ISETP.LT.OR P1, PT, R165, 0x2, !P3 ;  /* 0x00000002a500780c */ /* 0x000fe40005f21670 */
[----:B------:R-:W-:-:S04]  /*4540*/  @!P4 IADD3 R213, P0, P2, R17, R26, R15 ;  /* 0x0000001a11d5c210 */ /* 0x000fc80007a1e00f */
[----:B------:R-:W-:-:S07]  /*4550*/  @!P4 IADD3.X R212, R13, R170, R14, P0, P2 ;  /* 0x000000aa0dd4c210 */ /* 0x000fce00007e440e */
[----:B------:R-:W-:Y:S02]  /*4560*/  @!P1 IADD3 R211, P0, P2, R17, R26, R15 ;  /* 0x0000001a11d39210 */ /* 0x000fe40007a1e00f */
[----:B------:R-:W-:Y:S02]  /*4570*/  @P1 LOP3.LUT R111, R111, 0x20, RZ, 0xfc, !PT ;  /* 0x000000206f6f1812 */ /* 0x000fe400078efcff */
[----:B------:R-:W-:Y:S02]  /*4580*/  @!P1 IADD3.X R210, R13, R170, R14, P0, P2 ;  /* 0x000000aa0dd29210 */ /* 0x000fe400007e440e */
[----:B------:R-:W-:Y:S02]  /*4590*/  ISETP.LT.OR P1, PT, R165, 0x9, !P3 ;  /* 0x00000009a500780c */ /* 0x000fe40005f21670 */
[----:B------:R-:W-:-:S11]  /*45a0*/  LOP3.LUT R111, R111, 0xffffffef, RZ, 0xc0, !PT ;  /* 0xffffffef6f6f7812 */ /* 0x000fd600078ec0ff */
        /* <DEDUP_REMOVED lines=8> */
[----:B------:R-:W-:Y:S02]  /*4630*/  ISETP.GE.AND P0, PT, R169, 0x109, PT ;  /* 0x00000109a900780c */ /* 0x000fe40003f06270 */
[----:B------:R-:W-:Y:S02]  /*4640*/  LOP3.LUT R111, R111, 0xfffffffb, RZ, 0xc0, !PT ;  /* 0xfffffffb6f6f7812 */ /* 0x000fe400078ec0ff */
[----:B------:R-:W-:-:S02]  /*4650*/  ISETP.LT.OR P1, PT, R165, 0x1, !P0 ;  /* 0x00000001a500780c */ /* 0x000fc40004721670 */
[----:B------:R-:W-:-:S11]  /*4660*/  P2R R188, PR, RZ, 0x1 ;  /* 0x00000001ffbc7803 */ /* 0x000fd60000000000 */
        /* <DEDUP_REMOVED lines=14> */
[----:B------:R-:W-:Y:S02]  /*4750*/  LOP3.LUT R111, R111, 0xffffefff, RZ, 0xc0, !PT ;  /* 0xffffefff6f6f7812 */ /* 0x000fe400078ec0ff */
[----:B------:R-:W-:-:S09]  /*4760*/  P2R R203, PR, RZ, 0x4 ;  /* 0x00000004ffcb7803 */ /* 0x000fd20000000000 */
[----:B------:R-:W-:-:S04]  /*4770*/  @!P2 IADD3 R197, P4, P3, R17, R26, R18 ;  /* 0x0000001a11c5a210 */ /* 0x000fc80007b9e012 */
[----:B------:R-:W-:Y:S02]  /*4780*/  @!P2 IADD3.X R198, R13, R170, R16, P4, P3 ;  /* 0x000000aa0dc6a210 */ /* 0x000fe400027e6410 */
[----:B------:R-:W-:-:S04]  /*4790*/  ISETP.GE.AND P2, PT, R169, 0x89, PT ;  /* 0x00000089a900780c */ /* 0x000fc80003f46270 */
[----:B------:R-:W-:-:S13]  /*47a0*/  ISETP.LT.OR P1, PT, R165, 0x11, !P2 ;  /* 0x00000011a500780c */ /* 0x000fda0005721670 */
        /* <DEDUP_REMOVED lines=28> */
[----:B------:R-:W-:-:S04]  /*4970*/  ISETP.LT.OR P1, PT, R165, 0x19, !P0 ;  /* 0x00000019a500780c */ /* 0x000fc80004721670 */
[----:B------:R-:W-:-:S09]  /*4980*/  P2R R187, PR, RZ, 0x2 ;  /* 0x00000002ffbb7803 */ /* 0x000fd20000000000 */
[----:B------:R-:W-:-:S04]  /*4990*/  @!P1 IADD3 R185, P4, P3, R17, R26, R18 ;  /* 0x0000001a11b99210 */ /* 0x000fc80007b9e012 */
[----:B------:R-:W-:Y:S02]  /*49a0*/  @!P1 IADD3.X R186, R13, R170, R16, P4, P3 ;  /* 0x000000aa0dba9210 */ /* 0x000fe400027e6410 */
[----:B------:R-:W-:Y:S02]  /*49b0*/  ISETP.LT.OR P3, PT, R165, 0x1a, !P0 ;  /* 0x0000001aa500780c */ /* 0x000fe40004761670 */
[----:B------:R-:W-:Y:S02]  /*49c0*/  LOP3.LUT P1, RZ, R111, 0x10000, RZ, 0xc0, !PT ;  /* 0x000100006fff7812 */ /* 0x000fe4000782c0ff */
[----:B------:R-:W-:-:S09]  /*49d0*/  P2R R191, PR, RZ, 0x8 ;  /* 0x00000008ffbf7803 */ /* 0x000fd20000000000 */
[----:B------:R-:W-:-:S04]  /*49e0*/  @!P3 IADD3 R189, P5, P4, R17, R26, R18 ;  /* 0x0000001a11bdb210 */ /* 0x000fc80007cbe012 */
[----:B------:R-:W-:Y:S02]  /*49f0*/  @!P3 IADD3.X R190, R13, R170, R16, P5, P4 ;  /* 0x000000aa0dbeb210 */ /* 0x000fe40002fe8410 */
[----:B------:R-:W-:-:S04]  /*4a00*/  ISETP.LT.OR P4, PT, R165, 0x21, !P2 ;  /* 0x00000021a500780c */ /* 0x000fc80005781670 */
[----:B------:R-:W-:-:S09]  /*4a10*/  P2R R194, PR, RZ, 0x10 ;  /* 0x00000010ffc27803 */ /* 0x000fd20000000000 */
[----:B------:R-:W-:-:S04]  /*4a20*/  @!P4 IADD3 R193, P6, P5, R17, R26, R15 ;  /* 0x0000001a11c1c210 */ /* 0x000fc80007dde00f */
[----:B------:R-:W-:Y:S02]  /*4a30*/  @!P4 IADD3.X R192, R13, R170, R14, P6, P5 ;  /* 0x000000aa0dc0c210 */ /* 0x000fe400037ea40e */
[----:B------:R-:W-:-:S13]  /*4a40*/  ISETP.LT.OR P5, PT, R165, 0x22, !P2 ;  /* 0x00000022a500780c */ /* 0x000fda00057a1670 */
[----:B------:R-:W-:-:S04]  /*4a50*/  @!P5 IADD3 R195, P0, P6, R17, R26, R15 ;  /* 0x0000001a11c3d210 */ /* 0x000fc80007e1e00f */
[----:B------:R-:W-:Y:S02]  /*4a60*/  @!P5 IADD3.X R196, R13, R170, R14, P0, P6 ;  /* 0x000000aa0dc4d210 */ /* 0x000fe400007ec40e */
[----:B------:R-:W-:-:S05]  /*4a70*/  IADD3 R167, P6, R92, 0x8, RZ ;  /* 0x000000085ca77810 */ /* 0x000fca0007fde0ff */
[----:B------:R-:W-:Y:S01]  /*4a80*/  IMAD.X R166, RZ, RZ, R25, P6 ;  /* 0x000000ffffa67224 */ /* 0x000fe200030e0619 */
[----:B------:R-:W-:-:S03]  /*4a90*/  IADD3 R95, P6, R92, 0x80, RZ ;  /* 0x000000805c5f7810 */ /* 0x000fc60007fde0ff */
[----:B------:R-:W-:Y:S02]  /*4aa0*/  IMAD R166, R166, UR6, RZ ;  /* 0x00000006a6a67c24 */ /* 0x000fe4000f8e02ff */
        /* <DEDUP_REMOVED lines=9> */
[----:B------:R-:W-:Y:S02]  /*4b40*/  IMAD.X R216, RZ, RZ, R25, P6 ;  /* 0x000000ffffd87224 */ /* 0x000fe400030e0619 */
[----:B------:R-:W-:-:S04]  /*4b50*/  IMAD.WIDE.U32 R24, R92, UR6, R6 ;  /* 0x000000065c187c25 */ /* 0x000fc8000f8e0006 */
[----:B------:R-:W-:Y:S01]  /*4b60*/  IMAD R216, R216, UR6, RZ ;  /* 0x00000006d8d87c24 */ /* 0x000fe2000f8e02ff */
[----:B------:R-:W-:-:S04]  /*4b70*/  IADD3 R214, P6, R24, UR10, RZ ;  /* 0x0000000a18d67c10 */ /* 0x000fc8000ffde0ff */
[----:B------:R-:W-:Y:S01]  /*4b80*/  IADD3.X R215, R25, UR11, R91, P6, !PT ;  /* 0x0000000b19d77c10 */ /* 0x000fe2000b7fe45b */
[----:B------:R-:W-:-:S04]  /*4b90*/  IMAD.WIDE.U32 R24, R167, UR6, R6 ;  /* 0x00000006a7187c25 */ /* 0x000fc8000f8e0006 */
[----:B------:R-:W-:Y:S01]  /*4ba0*/  IMAD R167, R167, UR7, R166 ;  /* 0x00000007a7a77c24 */ /* 0x000fe2000f8e02a6 */
        /* <DEDUP_REMOVED lines=12> */
[----:B------:R-:W-:Y:S01]  /*4c70*/  IADD3 R90, P6, R24, UR10, RZ ;  /* 0x0000000a185a7c10 */ /* 0x000fe2000ffde0ff */
[----:B------:R-:W-:-:S03]  /*4c80*/  IMAD.WIDE.U32 R6, R217, UR6, R6 ;  /* 0x00000006d9067c25 */ /* 0x000fc6000f8e0006 */
[----:B------:R-:W-:Y:S01]  /*4c90*/  IADD3.X R91, R25, UR11, R219, P6, !PT ;  /* 0x0000000b195b7c10 */ /* 0x000fe2000b7fe4db */
[----:B------:R-:W-:Y:S01]  /*4ca0*/  IMAD R217, R217, UR7, R216 ;  /* 0x00000007d9d97c24 */ /* 0x000fe2000f8e02d8 */
[----:B------:R-:W-:-:S04]  /*4cb0*/  IADD3 R24, P6, R6, UR10, RZ ;  /* 0x0000000a06187c10 */ /* 0x000fc8000ffde0ff */
[----:B------:R-:W-:Y:S02]  /*4cc0*/  IADD3.X R25, R7, UR11, R217, P6, !PT ;  /* 0x0000000b07197c10 */ /* 0x000fe4000b7fe4d9 */
[----:B------:R-:W-:-:S04]  /*4cd0*/  ISETP.GE.AND P6, PT, R169, 0x1, PT ;  /* 0x00000001a900780c */ /* 0x000fc80003fc6270 */
[----:B------:R-:W-:-:S13]  /*4ce0*/  ISETP.LT.OR P0, PT, R165, 0x1, !P6 ;  /* 0x00000001a500780c */ /* 0x000fda0007701670 */
[----:B------:R-:W0:Y:S02]  /*4cf0*/  @!P0 LDC.64 R6, c[0x0][0x5c0] ;  /* 0x00017000ff068b82 */ /* 0x000e240000000a00 */
[----:B0-----:R-:W-:Y:S02]  /*4d00*/  @!P0 IADD3 R216, P2, R26, R6, RZ ;  /* 0x000000061ad88210 */ /* 0x001fe40007f5e0ff */
[----:B------:R-:W-:-:S03]  /*4d10*/  PRMT R6, RZ, 0x7610, R6 ;  /* 0x00007610ff067816 */ /* 0x000fc60000000006 */
[----:B------:R-:W-:Y:S01]  /*4d20*/  @!P0 IMAD.X R217, R170, 0x1, R7, P2 ;  /* 0x00000001aad98824 */ /* 0x000fe200010e0607 */
[----:B------:R-:W-:Y:S02]  /*4d30*/  LOP3.LUT P2, RZ, R111, 0x8000, RZ, 0xc0, !PT ;  /* 0x000080006fff7812 */ /* 0x000fe4000784c0ff */
[----:B------:R-:W3:Y:S02]  /*4d40*/  @!P0 LDG.E.U8 R6, desc[UR26][R214.64] ;  /* 0x0000001ad6068981 */ /* 0x000ee4000c1e1100 */
[----:B---3--:R-:W-:-:S04]  /*4d50*/  LOP3.LUT R6, R6, 0xff, RZ, 0xc0, !PT ;  /* 0x000000ff06067812 */ /* 0x008fc800078ec0ff */
[----:B------:R-:W-:-:S05]  /*4d60*/  F2FP.F16.E4M3.UNPACK_B R6, R6 ;  /* 0x00000006ff06723e */ /* 0x000fca00020006ff */
[----:B------:R-:W-:-:S05]  /*4d70*/  HADD2.F32 R7, -RZ, R6.H0_H0 ;  /* 0x20000006ff077230 */ /* 0x000fca0000004100 */
[----:B------:R-:W-:-:S04]  /*4d80*/  FMUL R6, R7, R12 ;  /* 0x0000000c07067220 */ /* 0x000fc80000400000 */
[----:B--2---:R-:W-:Y:S01]  /*4d90*/  FFMA R6, R109, R11, R6 ;  /* 0x0000000b6d067223 */ /* 0x004fe20000000006 */
[----:B------:R-:W-:-:S04]  /*4da0*/  PRMT R109, RZ, 0x7610, R109 ;  /* 0x00007610ff6d7816 */ /* 0x000fc8000000006d */
[----:B------:R-:W-:-:S05]  /*4db0*/  F2FP.SATFINITE.E4M3.F32.PACK_AB_MERGE_C R219, RZ, R6, RZ ;  /* 0x00000006ffdb723e */ /* 0x000fca00048070ff */
[----:B------:R0:W-:Y:S01]  /*4dc0*/  @!P0 STG.E.U8 desc[UR26][R216.64], R219 ;  /* 0x000000dbd8008986 */ /* 0x0001e2000c10111a */
[----:B------:R-:W-:-:S13]  /*4dd0*/  ISETP.LT.OR P0, PT, R165, 0x2, !P6 ;  /* 0x00000002a500780c */ /* 0x000fda0007701670 */
[----:B------:R-:W2:Y:S01]  /*4de0*/  @!P0 LDG.E.U8 R109, desc[UR26][R214.64+0x1] ;  /* 0x0000011ad66d8981 */ /* 0x000ea2000c1e1100 */
[----:B------:R-:W1:Y:S02]  /*4df0*/  @!P0 LDC.64 R6, c[0x0][0x5c0] ;  /* 0x00017000ff068b82 */ /* 0x000e640000000a00 */
[----:B-1----:R-:W-:-:S05]  /*4e00*/  @!P0 IADD3 R6, P3, R26, R6, RZ ;  /* 0x000000061a068210 */ /* 0x002fca0007f7e0ff */
[----:B------:R-:W-:Y:S01]  /*4e10*/  @!P0 IMAD.X R7, R170, 0x1, R7, P3 ;  /* 0x00000001aa078824 */ /* 0x000fe200018e0607 */
[----:B--2---:R-:W-:-:S04]  /*4e20*/  LOP3.LUT R109, R109, 0xff, RZ, 0xc0, !PT ;  /* 0x000000ff6d6d7812 */ /* 0x004fc800078ec0ff */
[----:B------:R-:W-:-:S05]  /*4e30*/  F2FP.F16.E4M3.UNPACK_B R109, R109 ;  /* 0x0000006dff6d723e */ /* 0x000fca00020006ff */
[----:B------:R-:W-:-:S05]  /*4e40*/  HADD2.F32 R109, -RZ, R109.H0_H0 ;  /* 0x2000006dff6d7230 */ /* 0x000fca0000004100 */
[----:B------:R-:W-:-:S04]  /*4e50*/  FMUL R109, R109, R12 ;  /* 0x0000000c6d6d7220 */ /* 0x000fc80000400000 */
[----:B------:R-:W-:Y:S01]  /*4e60*/  FFMA R109, R108, R11, R109 ;  /* 0x0000000b6c6d7223 */ /* 0x000fe2000000006d */
[----:B------:R-:W-:-:S04]  /*4e70*/  PRMT R108, RZ, 0x7610, R108 ;  /* 0x00007610ff6c7816 */ /* 0x000fc8000000006c */
[----:B0-----:R-:W-:-:S05]  /*4e80*/  F2FP.SATFINITE.E4M3.F32.PACK_AB_MERGE_C R217, RZ, R109, RZ ;  /* 0x0000006dffd9723e */ /* 0x001fca00048070ff */
[----:B------:R0:W-:Y:S04]  /*4e90*/  @!P0 STG.E.U8 desc[UR26][R6.64+0x1], R217 ;  /* 0x000001d906008986 */ /* 0x0001e8000c10111a */
[----:B------:R-:W2:Y:S02]  /*4ea0*/  @!P1 LDG.E.U8 R108, desc[UR26][R166.64] ;  /* 0x0000001aa66c9981 */ /* 0x000ea4000c1e1100 */
[----:B--2---:R-:W-:-:S04]  /*4eb0*/  LOP3.LUT R108, R108, 0xff, RZ, 0xc0, !PT ;  /* 0x000000ff6c6c7812 */ /* 0x004fc800078ec0ff */
[----:B------:R-:W-:-:S05]  /*4ec0*/  F2FP.F16.E4M3.UNPACK_B R108, R108 ;  /* 0x0000006cff6c723e */ /* 0x000fca00020006ff */
[----:B------:R-:W-:-:S05]  /*4ed0*/  HADD2.F32 R109, -RZ, R108.H0_H0 ;  /* 0x2000006cff6d7230 */ /* 0x000fca0000004100 */
[----:B------:R-:W-:-:S04]  /*4ee0*/  FMUL R108, R109, R12 ;  /* 0x0000000c6d6c7220 */ /* 0x000fc80000400000 */
[----:B------:R-:W-:Y:S01]  /*4ef0*/  FFMA R108, R103, R11, R108 ;  /* 0x0000000b676c7223 */ /* 0x000fe2000000006c */
[----:B------:R-:W-:-:S04]  /*4f00*/  PRMT R103, RZ, 0x7610, R103 ;  /* 0x00007610ff677816 */ /* 0x000fc80000000067 */
[----:B------:R-:W-:-:S05]  /*4f10*/  F2FP.SATFINITE.E4M3.F32.PACK_AB_MERGE_C R109, RZ, R108, RZ ;  /* 0x0000006cff6d723e */ /* 0x000fca00048070ff */
[----:B------:R1:W-:Y:S04]  /*4f20*/  @!P1 STG.E.U8 desc[UR26][R70.64], R109 ;  /* 0x0000006d46009986 */ /* 0x0003e8000c10111a */
[----:B------:R-:W2:Y:S01]  /*4f30*/  @!P2 LDG.E.U8 R103, desc[UR26][R166.64+0x1] ;  /* 0x0000011aa667a981 */ /* 0x000ea2000c1e1100 */
[----:B------:R-:W-:-:S13]  /*4f40*/  ISETP.LT.OR P0, PT, R165, 0x9, !P6 ;  /* 0x00000009a500780c */ /* 0x000fda0007701670 */
[----:B0-----:R-:W1:Y:S02]  /*4f50*/  @!P0 LDC.64 R6, c[0x0][0x5c0] ;  /* 0x00017000ff068b82 */ /* 0x001e640000000a00 */
[----:B-1----:R-:W-:Y:S02]  /*4f60*/  @!P0 IADD3 R70, P1, R26, R6, RZ ;  /* 0x000000061a468210 */ /* 0x002fe40007f3e0ff */
[----:B------:R-:W-:Y:S02]  /*4f70*/  PRMT R6, RZ, 0x7610, R6 ;  /* 0x00007610ff067816 */ /* 0x000fe40000000006 */
[----:B--2---:R-:W-:-:S04]  /*4f80*/  LOP3.LUT R103, R103, 0xff, RZ, 0xc0, !PT ;  /* 0x000000ff67677812 */ /* 0x004fc800078ec0ff */
[----:B------:R-:W-:-:S05]  /*4f90*/  F2FP.F16.E4M3.UNPACK_B R103, R103 ;  /* 0x00000067ff67723e */ /* 0x000fca00020006ff */
[----:B------:R-:W-:-:S05]  /*4fa0*/  HADD2.F32 R103, -RZ, R103.H0_H0 ;  /* 0x20000067ff677230 */ /* 0x000fca0000004100 */
[----:B------:R-:W-:-:S04]  /*4fb0*/  FMUL R103, R103, R12 ;  /* 0x0000000c67677220 */ /* 0x000fc80000400000 */
[----:B------:R-:W-:-:S05]  /*4fc0*/  FFMA R103, R110, R11, R103 ;  /* 0x0000000b6e677223 */ /* 0x000fca0000000067 */
[----:B------:R-:W-:-:S05]  /*4fd0*/  F2FP.SATFINITE.E4M3.F32.PACK_AB_MERGE_C R103, RZ, R103, RZ ;  /* 0x00000067ff67723e */ /* 0x000fca00048070ff */
[----:B------:R0:W-:Y:S04]  /*4fe0*/  @!P2 STG.E.U8 desc[UR26][R30.64+0x1], R103 ;  /* 0x000001671e00a986 */ /* 0x0001e8000c10111a */
[----:B------:R-:W2:Y:S01]  /*4ff0*/  @!P0 LDG.E.U8 R6, desc[UR26][R214.64+0x8] ;  /* 0x0000081ad6068981 */ /* 0x000ea2000c1e1100 */
[----:B------:R-:W-:Y:S01]  /*5000*/  @!P0 IMAD.X R71, R170, 0x1, R7, P1 ;  /* 0x00000001aa478824 */ /* 0x000fe200008e0607 */
[----:B------:R-:W-:Y:S02]  /*5010*/  ISETP.LT.OR P1, PT, R165, 0xa, !P6 ;  /* 0x0000000aa500780c */ /* 0x000fe40007721670 */
[----:B0-----:R-:W-:Y:S02]  /*5020*/  PRMT R30, RZ, 0x7610, R30 ;  /* 0x00007610ff1e7816 */ /* 0x001fe4000000001e */
[----:B--2---:R-:W-:-:S04]  /*5030*/  LOP3.LUT R6, R6, 0xff, RZ, 0xc0, !PT ;  /* 0x000000ff06067812 */ /* 0x004fc800078ec0ff */
[----:B------:R-:W-:-:S05]  /*5040*/  F2FP.F16.E4M3.UNPACK_B R6, R6 ;  /* 0x00000006ff06723e */ /* 0x000fca00020006ff */
[----:B------:R-:W-:-:S05]  /*5050*/  HADD2.F32 R7, -RZ, R6.H0_H0 ;  /* 0x20000006ff077230 */ /* 0x000fca0000004100 */
[----:B------:R-:W-:-:S04]  /*5060*/  FMUL R6, R7, R12 ;  /* 0x0000000c07067220 */ /* 0x000fc80000400000 */
[----:B------:R-:W-:-:S05]  /*5070*/  FFMA R6, R129, R11, R6 ;  /* 0x0000000b81067223 */ /* 0x000fca0000000006 */
[----:B------:R-:W-:Y:S02]  /*5080*/  F2FP.SATFINITE.E4M3.F32.PACK_AB_MERGE_C R103, RZ, R6, RZ ;  /* 0x00000006ff67723e */ /* 0x000fe400048070ff */
[----:B------:R-:W0:Y:S03]  /*5090*/  @!P1 LDC.64 R6, c[0x0][0x5c0] ;  /* 0x00017000ff069b82 */ /* 0x000e260000000a00 */
[----:B------:R1:W-:Y:S04]  /*50a0*/  @!P0 STG.E.U8 desc[UR26][R70.64+0x8], R103 ;  /* 0x0000086746008986 */ /* 0x0003e8000c10111a */
[----:B------:R-:W2:Y:S01]  /*50b0*/  @!P1 LDG.E.U8 R30, desc[UR26][R214.64+0x9] ;  /* 0x0000091ad61e9981 */ /* 0x000ea2000c1e1100 */
[----:B------:R-:W-:-:S02]  /*50c0*/  LOP3.LUT P4, RZ, R10, 0x8000, RZ, 0xc0, !PT ;  /* 0x000080000aff7812 */ /* 0x000fc4000788c0ff */
[----:B0-----:R-:W-:-:S05]  /*50d0*/  @!P1 IADD3 R6, P0, R26, R6, RZ ;  /* 0x000000061a069210 */ /* 0x001fca0007f1e0ff */
[----:B------:R-:W-:Y:S01]  /*50e0*/  @!P1 IMAD.X R7, R170, 0x1, R7, P0 ;  /* 0x00000001aa079824 */ /* 0x000fe200000e0607 */
[----:B--2---:R-:W-:-:S04]  /*50f0*/  LOP3.LUT R30, R30, 0xff, RZ, 0xc0, !PT ;  /* 0x000000ff1e1e7812 */ /* 0x004fc800078ec0ff */
[----:B------:R-:W-:-:S05]  /*5100*/  F2FP.F16.E4M3.UNPACK_B R30, R30 ;  /* 0x0000001eff1e723e */ /* 0x000fca00020006ff */
[----:B------:R-:W-:-:S05]  /*5110*/  HADD2.F32 R31, -RZ, R30.H0_H0 ;  /* 0x2000001eff1f7230 */ /* 0x000fca0000004100 */
[----:B------:R-:W-:-:S04]  /*5120*/  FMUL R31, R31, R12 ;  /* 0x0000000c1f1f7220 */ /* 0x000fc80000400000 */
[----:B------:R-:W-:Y:S01]  /*5130*/  FFMA R31, R124, R11, R31 ;  /* 0x0000000b7c1f7223 */ /* 0x000fe2000000001f */
[----:B------:R-:W-:-:S04]  /*5140*/  PRMT R30, RZ, 0x7610, R30 ;  /* 0x00007610ff1e7816 */ /* 0x000fc8000000001e */
[----:B-1----:R-:W-:-:S05]  /*5150*/  F2FP.SATFINITE.E4M3.F32.PACK_AB_MERGE_C R71, RZ, R31, RZ ;  /* 0x0000001fff47723e */ /* 0x002fca00048070ff */
[----:B------:R0:W-:Y:S04]  /*5160*/  @!P1 STG.E.U8 desc[UR26][R6.64+0x9], R71 ;  /* 0x0000094706009986 */ /* 0x0001e8000c10111a */
[----:B------:R-:W2:Y:S01]  /*5170*/  @!P4 LDG.E.U8 R30, desc[UR26][R166.64+0x8] ;  /* 0x0000081aa61ec981 */ /* 0x000ea2000c1e1100 */
[----:B------:R-:W-:Y:S02]  /*5180*/  LOP3.LUT P3, RZ, R10, 0x4000, RZ, 0xc0, !PT ;  /* 0x000040000aff7812 */ /* 0x000fe4000786c0ff */
[----:B--2---:R-:W-:-:S04]  /*5190*/  LOP3.LUT R30, R30, 0xff, RZ, 0xc0, !PT ;  /* 0x000000ff1e1e7812 */ /* 0x004fc800078ec0ff */
[----:B------:R-:W-:-:S05]  /*51a0*/  F2FP.F16.E4M3.UNPACK_B R30, R30 ;  /* 0x0000001eff1e723e */ /* 0x000fca00020006ff */
[----:B------:R-:W-:-:S05]  /*51b0*/  HADD2.F32 R31, -RZ, R30.H0_H0 ;  /* 0x2000001eff1f7230 */ /* 0x000fca0000004100 */
[----:B------:R-:W-:-:S04]  /*51c0*/  FMUL R30, R31, R12 ;  /* 0x0000000c1f1e7220 */ /* 0x000fc80000400000 */
[----:B------:R-:W-:-:S05]  /*51d0*/  FFMA R30, R121, R11, R30 ;  /* 0x0000000b791e7223 */ /* 0x000fca000000001e */
[----:B------:R-:W-:Y:S02]  /*51e0*/  F2FP.SATFINITE.E4M3.F32.PACK_AB_MERGE_C R31, RZ, R30, RZ ;  /* 0x0000001eff1f723e */ /* 0x000fe400048070ff */
[----:B------:R-:W-:-:S03]  /*51f0*/  PRMT R30, RZ, 0x7610, R30 ;  /* 0x00007610ff1e7816 */ /* 0x000fc6000000001e */
[----:B------:R1:W-:Y:S04]  /*5200*/  @!P4 STG.E.U8 desc[UR26][R40.64+0x8], R31 ;  /* 0x0000081f2800c986 */ /* 0x0003e8000c10111a */
[----:B------:R-:W2:Y:S01]  /*5210*/  @!P3 LDG.E.U8 R30, desc[UR26][R166.64+0x9] ;  /* 0x0000091aa61eb981 */ /* 0x000ea2000c1e1100 */
[----:B------:R-:W-:Y:S02]  /*5220*/  LOP3.LUT P0, RZ, R10, 0x2000, RZ, 0xc0, !PT ;  /* 0x000020000aff7812 */ /* 0x000fe4000780c0ff */
[----:B0-----:R-:W-:Y:S02]  /*5230*/  PRMT R6, RZ, 0x7610, R6 ;  /* 0x00007610ff067816 */ /* 0x001fe40000000006 */
        /* <DEDUP_REMOVED lines=14> */
[----:B-1----:R-:W-:Y:S02]  /*5320*/  F2FP.SATFINITE.E4M3.F32.PACK_AB_MERGE_C R31, RZ, R6, RZ ;  /* 0x00000006ff1f723e */ /* 0x002fe400048070ff */
[----:B------:R-:W-:-:S03]  /*5330*/  PRMT R6, RZ, 0x7610, R6 ;  /* 0x00007610ff067816 */ /* 0x000fc60000000006 */
        /* <DEDUP_REMOVED lines=8> */
[----:B0-----:R-:W-:Y:S02]  /*53c0*/  F2FP.SATFINITE.E4M3.F32.PACK_AB_MERGE_C R39, RZ, R7, RZ ;  /* 0x00000007ff27723e */ /* 0x001fe400048070ff */
[----:B------:R-:W0:Y:S03]  /*53d0*/  @!P2 LDC.64 R6, c[0x0][0x5c0] ;  /* 0x00017000ff06ab82 */ /* 0x000e260000000a00 */
[----:B------:R2:W-:Y:S01]  /*53e0*/  @!P1 STG.E.U8 desc[UR26][R28.64+0x1], R39 ;  /* 0x000001271c009986 */ /* 0x0005e2000c10111a */
[----:B0-----:R-:W-:Y:S02]  /*53f0*/  @!P2 IADD3 R30, P1, R213, R6, RZ ;  /* 0x00000006d51ea210 */ /* 0x001fe40007f3e0ff */
[----:B------:R-:W-:-:S06]  /*5400*/  PRMT R6, RZ, 0x7610, R6 ;  /* 0x00007610ff067816 */ /* 0x000fcc0000000006 */
[----:B------:R-:W3:Y:S01]  /*5410*/  @!P2 LDG.E.U8 R6, desc[UR26][R92.64] ;  /* 0x0000001a5c06a981 */ /* 0x000ee2000c1e1100 */
[----:B-1----:R-:W-:Y:S01]  /*5420*/  @!P2 IMAD.X R31, R212, 0x1, R7, P1 ;  /* 0x00000001d41fa824 */ /* 0x002fe200008e0607 */
[----:B------:R-:W-:Y:S02]  /*5430*/  LOP3.LUT P3, RZ, R111, 0x20, RZ, 0xc0, !PT ;  /* 0x000000206fff7812 */ /* 0x000fe4000786c0ff */
[----:B--2---:R-:W-:Y:S02]  /*5440*/  PRMT R28, RZ, 0x7610, R28 ;  /* 0x00007610ff1c7816 */ /* 0x004fe4000000001c */
[----:B---3--:R-:W-:-:S04]  /*5450*/  LOP3.LUT R6, R6, 0xff, RZ, 0xc0, !PT ;  /* 0x000000ff06067812 */ /* 0x008fc800078ec0ff */
        /* <DEDUP_REMOVED lines=31> */
[----:B--2---:R-:W-:-:S04]  /*5650*/  LOP3.LUT R28, R28, 0xff, RZ, 0xc0, !PT ;  /* 0x000000ff1c1c7812 */ /* 0x004fc800078ec0ff */
[----:B------:R-:W-:-:S05]  /*5660*/  F2FP.F16.E4M3.UNPACK_B R28, R28 ;  /* 0x0000001cff1c723e */ /* 0x000fca00020006ff */
[----:B0-----:R-:W-:-:S05]  /*5670*/  HADD2.F32 R7, -RZ, R28.H0_H0 ;  /* 0x2000001cff077230 */ /* 0x001fca0000004100 */
[----:B------:R-:W-:-:S04]  /*5680*/  FMUL R7, R7, R12 ;  /* 0x0000000c07077220 */ /* 0x000fc80000400000 */
[----:B------:R-:W-:-:S05]  /*5690*/  FFMA R7, R148, R11, R7 ;  /* 0x0000000b94077223 */ /* 0x000fca0000000007 */
[----:B------:R-:W-:Y:S02]  /*56a0*/  F2FP.SATFINITE.E4M3.F32.PACK_AB_MERGE_C R31, RZ, R7, RZ ;  /* 0x00000007ff1f723e */ /* 0x000fe400048070ff */
[----:B------:R-:W0:Y:S03]  /*56b0*/  @!P2 LDC.64 R6, c[0x0][0x5c0] ;  /* 0x00017000ff06ab82 */ /* 0x000e260000000a00 */
[----:B------:R-:W-:Y:S01]  /*56c0*/  @!P1 STG.E.U8 desc[UR26][R54.64+0x9], R31 ;  /* 0x0000091f36009986 */ /* 0x000fe2000c10111a */
[----:B0-----:R-:W-:Y:S02]  /*56d0*/  @!P2 IADD3 R28, P1, R209, R6, RZ ;  /* 0x00000006d11ca210 */ /* 0x001fe40007f3e0ff */
[----:B------:R-:W-:-:S06]  /*56e0*/  PRMT R6, RZ, 0x7610, R6 ;  /* 0x00007610ff067816 */ /* 0x000fcc0000000006 */
[----:B------:R-:W2:Y:S01]  /*56f0*/  @!P2 LDG.E.U8 R6, desc[UR26][R92.64+0x8] ;  /* 0x0000081a5c06a981 */ /* 0x000ea2000c1e1100 */
[----:B-1----:R-:W-:Y:S01]  /*5700*/  @!P2 IMAD.X R29, R208, 0x1, R7, P1 ;  /* 0x00000001d01da824 */ /* 0x002fe200008e0607 */
[----:B------:R-:W-:Y:S02]  /*5710*/  LOP3.LUT P3, RZ, R111, 0x8, RZ, 0xc0, !PT ;  /* 0x000000086fff7812 */ /* 0x000fe4000786c0ff */
[----:B------:R-:W-:Y:S02]  /*5720*/  PRMT R30, RZ, 0x7610, R30 ;  /* 0x00007610ff1e7816 */ /* 0x000fe4000000001e */
        /* <DEDUP_REMOVED lines=10> */
[----:B-1----:R-:W-:Y:S02]  /*57d0*/  PRMT R28, RZ, 0x7610, R28 ;  /* 0x00007610ff1c7816 */ /* 0x002fe4000000001c */
[----:B0-----:R-:W-:-:S05]  /*57e0*/  @!P3 IADD3 R6, P4, R207, R6, RZ ;  /* 0x00000006cf06b210 */ /* 0x001fca0007f9e0ff */
[----:B------:R-:W-:Y:S01]  /*57f0*/  @!P3 IMAD.X R7, R206, 0x1, R7, P4 ;  /* 0x00000001ce07b824 */ /* 0x000fe200020e0607 */
        /* <DEDUP_REMOVED lines=72> */
[----:B------:R2:W-:Y:S01]  /*5c80*/  @!P0 STG.E.U8 desc[UR26][R34.64+0x9], R31 ;  /* 0x0000091f22008986 */ /* 0x0005e2000c10111a */
[----:B0-----:R-:W-:Y:S02]  /*5c90*/  @!P1 IADD3 R28, P0, R199, R6, RZ ;  /* 0x00000006c71c9210 */ /* 0x001fe40007f1e0ff */
[----:B------:R-:W-:-:S06]  /*5ca0*/  PRMT R6, RZ, 0x7610, R6 ;  /* 0x00007610ff067816 */ /* 0x000fcc0000000006 */
[----:B------:R-:W3:Y:S01]  /*5cb0*/  @!P1 LDG.E.U8 R6, desc[UR26][R24.64+0x8] ;  /* 0x0000081a18069981 */ /* 0x000ee2000c1e1100 */
[----:B-1----:R-:W-:Y:S01]  /*5cc0*/  @!P1 IMAD.X R29, R200, 0x1, R7, P0 ;  /* 0x00000001c81d9824 */ /* 0x002fe200000e0607 */
[----:B------:R-:W-:Y:S02]  /*5cd0*/  ISETP.NE.AND P2, PT, R203, RZ, PT ;  /* 0x000000ffcb00720c */ /* 0x000fe40003f45270 */
[----:B---3--:R-:W-:-:S04]  /*5ce0*/  LOP3.LUT R6, R6, 0xff, RZ, 0xc0, !PT ;  /* 0x000000ff06067812 */ /* 0x008fc800078ec0ff */
[----:B------:R-:W-:-:S05]  /*5cf0*/  F2FP.F16.E4M3.UNPACK_B R6, R6 ;  /* 0x00000006ff06723e */ /* 0x000fca00020006ff */
[----:B------:R-:W-:-:S05]  /*5d00*/  HADD2.F32 R7, -RZ, R6.H0_H0 ;  /* 0x20000006ff077230 */ /* 0x000fca0000004100 */
        /* <DEDUP_REMOVED lines=8> */
[----:B--2---:R-:W-:Y:S01]  /*5d90*/  @!P2 IMAD.X R31, R198, 0x1, R7, P0 ;  /* 0x00000001c61fa824 */ /* 0x004fe200000e0607 */
[----:B---3--:R-:W-:-:S04]  /*5da0*/  LOP3.LUT R6, R6, 0xff, RZ, 0xc0, !PT ;  /* 0x000000ff06067812 */ /* 0x008fc800078ec0ff */
[----:B------:R-:W-:-:S05]  /*5db0*/  F2FP.F16.E4M3.UNPACK_B R6, R6 ;  /* 0x00000006ff06723e */ /* 0x000fca00020006ff */
[----:B------:R-:W-:-:S05]  /*5dc0*/  HADD2.F32 R7, -RZ, R6.H0_H0 ;  /* 0x20000006ff077230 */ /* 0x000fca0000004100 */
[----:B------:R-:W-:-:S04]  /*5dd0*/  FMUL R7, R7, R12 ;  /* 0x0000000c07077220 */ /* 0x000fc80000400000 */
[----:B------:R-:W-:-:S05]  /*5de0*/  FFMA R7, R160, R11, R7 ;  /* 0x0000000ba0077223 */ /* 0x000fca0000000007 */
[----:B-1----:R-:W-:-:S05]  /*5df0*/  F2FP.SATFINITE.E4M3.F32.PACK_AB_MERGE_C R33, RZ, R7, RZ ;  /* 0x00000007ff21723e */ /* 0x002fca00048070ff */
[----:B------:R0:W-:Y:S01]  /*5e00*/  @!P2 STG.E.U8 desc[UR26][R30.64+0x9], R33 ;  /* 0x000009211e00a986 */ /* 0x0001e2000c10111a */
[----:B------:R-:W-:-:S13]  /*5e10*/  ISETP.LT.OR P2, PT, R165, 0x11, !P6 ;  /* 0x00000011a500780c */ /* 0x000fda0007741670 */
[----:B------:R-:W1:Y:S02]  /*5e20*/  @!P2 LDC.64 R6, c[0x0][0x5c0] ;  /* 0x00017000ff06ab82 */ /* 0x000e640000000a00 */
[----:B-1----:R-:W-:Y:S02]  /*5e30*/  @!P2 IADD3 R28, P1, R26, R6, RZ ;  /* 0x000000061a1ca210 */ /* 0x002fe40007f3e0ff */
[----:B------:R-:W-:-:S06]  /*5e40*/  PRMT R6, RZ, 0x7610, R6 ;  /* 0x00007610ff067816 */ /* 0x000fcc0000000006 */
[----:B------:R-:W2:Y:S01]  /*5e50*/  @!P2 LDG.E.U8 R6, desc[UR26][R214.64+0x10] ;  /* 0x0000101ad606a981 */ /* 0x000ea2000c1e1100 */
[----:B------:R-:W-:Y:S01]  /*5e60*/  @!P2 IMAD.X R29, R170, 0x1, R7, P1 ;  /* 0x00000001aa1da824 */ /* 0x000fe200008e0607 */
[----:B0-----:R-:W-:Y:S02]  /*5e70*/  PRMT R30, RZ, 0x7610, R30 ;  /* 0x00007610ff1e7816 */ /* 0x001fe4000000001e */
[----:B--2---:R-:W-:-:S04]  /*5e80*/  LOP3.LUT R6, R6, 0xff, RZ, 0xc0, !PT ;  /* 0x000000ff06067812 */ /* 0x004fc800078ec0ff */
[----:B------:R-:W-:-:S05]  /*5e90*/  F2FP.F16.E4M3.UNPACK_B R6, R6 ;  /* 0x00000006ff06723e */ /* 0x000fca00020006ff */
[----:B------:R-:W-:-:S05]  /*5ea0*/  HADD2.F32 R7, -RZ, R6.H0_H0 ;  /* 0x20000006ff077230 */ /* 0x000fca0000004100 */
[----:B------:R-:W-:-:S04]  /*5eb0*/  FMUL R6, R7, R12 ;  /* 0x0000000c07067220 */ /* 0x000fc80000400000 */
[----:B------:R-:W-:-:S05]  /*5ec0*/  FFMA R6, R155, R11, R6 ;  /* 0x0000000b9b067223 */ /* 0x000fca0000000006 */
[----:B------:R-:W-:-:S05]  /*5ed0*/  F2FP.SATFINITE.E4M3.F32.PACK_AB_MERGE_C R33, RZ, R6, RZ ;  /* 0x00000006ff21723e */ /* 0x000fca00048070ff */
[----:B------:R0:W-:Y:S01]  /*5ee0*/  @!P2 STG.E.U8 desc[UR26][R28.64+0x10], R33 ;  /* 0x000010211c00a986 */ /* 0x0001e2000c10111a */
[----:B------:R-:W-:-:S13]  /*5ef0*/  ISETP.LT.OR P2, PT, R165, 0x12, !P6 ;  /* 0x00000012a500780c */ /* 0x000fda0007741670 */
[----:B------:R-:W2:Y:S01]  /*5f00*/  @!P2 LDG.E.U8 R30, desc[UR26][R214.64+0x11] ;  /* 0x0000111ad61ea981 */ /* 0x000ea2000c1e1100 */
[----:B------:R-:W1:Y:S01]  /*5f10*/  @!P2 LDC.64 R6, c[0x0][0x5c0] ;  /* 0x00017000ff06ab82 */ /* 0x000e620000000a00 */
[----:B------:R-:W-:Y:S02]  /*5f20*/  LOP3.LUT P0, RZ, R10, 0x200, RZ, 0xc0, !PT ;  /* 0x000002000aff7812 */ /* 0x000fe4000780c0ff */
[----:B0-----:R-:W-:Y:S02]  /*5f30*/  PRMT R28, RZ, 0x7610, R28 ;  /* 0x00007610ff1c7816 */ /* 0x001fe4000000001c */
[----:B-1----:R-:W-:-:S05]  /*5f40*/  @!P2 IADD3 R6, P3, R26, R6, RZ ;  /* 0x000000061a06a210 */ /* 0x002fca0007f7e0ff */
        /* <DEDUP_REMOVED lines=19> */
[----:B------:R-:W-:Y:S02]  /*6080*/  ISETP.LT.OR P2, PT, R165, 0x19, !P6 ;  /* 0x00000019a500780c */ /* 0x000fe40007741670 */
        /* <DEDUP_REMOVED lines=12> */
[----:B------:R-:W-:Y:S02]  /*6150*/  PRMT R30, RZ, 0x7610, R30 ;  /* 0x00007610ff1e7816 */ /* 0x000fe4000000001e */
        /* <DEDUP_REMOVED lines=53> */
[----:B------:R-:W-:Y:S02]  /*64b0*/  PRMT R28, RZ, 0x7610, R28 ;  /* 0x00007610ff1c7816 */ /* 0x000fe4000000001c */
[----:B--2---:R-:W-:-:S04]  /*64c0*/  LOP3.LUT R6, R6, 0xff, RZ, 0xc0, !PT ;  /* 0x000000ff06067812 */ /* 0x004fc800078ec0ff */
[----:B------:R-:W-:-:S05]  /*64d0*/  F2FP.F16.E4M3.UNPACK_B R6, R6 ;  /* 0x00000006ff06723e */ /* 0x000fca00020006ff */
[----:B------:R-:W-:-:S05]  /*64e0*/  HADD2.F32 R7, -RZ, R6.H0_H0 ;  /* 0x20000006ff077230 */ /* 0x000fca0000004100 */
[----:B------:R-:W-:-:S04]  /*64f0*/  FMUL R7, R7, R12 ;  /* 0x0000000c07077220 */ /* 0x000fc80000400000 */
[----:B------:R-:W-:-:S05]  /*6500*/  FFMA R7, R150, R11, R7 ;  /* 0x0000000b96077223 */ /* 0x000fca0000000007 */
[----:B0-----:R-:W-:Y:S02]  /*6510*/  F2FP.SATFINITE.E4M3.F32.PACK_AB_MERGE_C R31, RZ, R7, RZ ;  /* 0x00000007ff1f723e */ /* 0x001fe400048070ff */
[----:B------:R-:W0:Y:S03]  /*6520*/  @!P3 LDC.64 R6, c[0x0][0x5c0] ;  /* 0x00017000ff06bb82 */ /* 0x000e260000000a00 */
[----:B------:R-:W-:Y:S04]  /*6530*/  @!P2 STG.E.U8 desc[UR26][R56.64+0x11], R31 ;  /* 0x0000111f3800a986 */ /* 0x000fe8000c10111a */
[----:B------:R-:W2:Y:S01]  /*6540*/  @!P3 LDG.E.U8 R28, desc[UR26][R92.64+0x10] ;  /* 0x0000101a5c1cb981 */ /* 0x000ea2000c1e1100 */
[----:B------:R-:W-:-:S02]  /*6550*/  LOP3.LUT P0, RZ, R111, 0x800, RZ, 0xc0, !PT ;  /* 0x000008006fff7812 */ /* 0x000fc4000780c0ff */
[----:B------:R-:W-:Y:S02]  /*6560*/  PRMT R30, RZ, 0x7610, R30 ;  /* 0x00007610ff1e7816 */ /* 0x000fe4000000001e */
[----:B0-----:R-:W-:-:S05]  /*6570*/  @!P3 IADD3 R6, P2, R173, R6, RZ ;  /* 0x00000006ad06b210 */ /* 0x001fca0007f5e0ff */
[----:B------:R-:W-:Y:S01]  /*6580*/  @!P3 IMAD.X R7, R174, 0x1, R7, P2 ;  /* 0x00000001ae07b824 */ /* 0x000fe200010e0607 */
[----:B--2---:R-:W-:-:S04]  /*6590*/  LOP3.LUT R28, R28, 0xff, RZ, 0xc0, !PT ;  /* 0x000000ff1c1c7812 */ /* 0x004fc800078ec0ff */
[----:B------:R-:W-:-:S05]  /*65a0*/  F2FP.F16.E4M3.UNPACK_B R28, R28 ;  /* 0x0000001cff1c723e */ /* 0x000fca00020006ff */
[----:B-1----:R-:W-:-:S05]  /*65b0*/  HADD2.F32 R29, -RZ, R28.H0_H0 ;  /* 0x2000001cff1d7230 */ /* 0x002fca0000004100 */
        /* <DEDUP_REMOVED lines=45> */
[----:B------:R-:W-:-:S05]  /*6890*/  HADD2.F32 R29, -RZ, R28.H0_H0 ;  /* 0x2000001cff1d7230 */ /* 0x000fca0000004100 */
[----:B------:R-:W-:-:S04]  /*68a0*/  FMUL R28, R29, R12 ;  /* 0x0000000c1d1c7220 */ /* 0x000fc80000400000 */
[----:B------:R-:W-:-:S05]  /*68b0*/  FFMA R28, R137, R11, R28 ;  /* 0x0000000b891c7223 */ /* 0x000fca000000001c */
[----:B-1----:R-:W-:Y:S02]  /*68c0*/  F2FP.SATFINITE.E4M3.F32.PACK_AB_MERGE_C R33, RZ, R28, RZ ;  /* 0x0000001cff21723e */ /* 0x002fe400048070ff */
        /* <DEDUP_REMOVED lines=71> */
[----:B------:R-:W-:Y:S02]  /*6d40*/  ISETP.NE.AND P1, PT, R187, RZ, PT ;  /* 0x000000ffbb00720c */ /* 0x000fe40003f25270 */
        /* <DEDUP_REMOVED lines=10> */
[----:B------:R-:W-:-:S02]  /*6df0*/  ISETP.NE.AND P3, PT, R191, RZ, PT ;  /* 0x000000ffbf00720c */ /* 0x000fc40003f65270 */
        /* <DEDUP_REMOVED lines=12> */
[----:B0-----:R-:W-:-:S05]  /*6ec0*/  @!P3 IADD3 R28, P2, R189, R28, RZ ;  /* 0x0000001cbd1cb210 */ /* 0x001fca0007f5e0ff */
[----:B------:R-:W-:Y:S01]  /*6ed0*/  @!P3 IMAD.X R29, R190, 0x1, R29, P2 ;  /* 0x00000001be1db824 */ /* 0x000fe200010e061d */
[----:B------:R-:W-:-:S13]  /*6ee0*/  ISETP.LT.OR P2, PT, R165, 0x21, !P6 ;  /* 0x00000021a500780c */ /* 0x000fda0007741670 */
[----:B-1----:R-:W0:Y:S01]  /*6ef0*/  @!P2 LDC.64 R6, c[0x0][0x5c0] ;  /* 0x00017000ff06ab82 */ /* 0x002e220000000a00 */
        /* <DEDUP_REMOVED lines=9> */
[----:B0-----:R-:W-:-:S05]  /*6f90*/  @!P2 IADD3 R6, P3, R26, R6, RZ ;  /* 0x000000061a06a210 */ /* 0x001fca0007f7e0ff */
[----:B------:R-:W-:Y:S01]  /*6fa0*/  @!P2 IMAD.X R7, R170, 0x1, R7, P3 ;  /* 0x00000001aa07a824 */ /* 0x000fe200018e0607 */
[----:B--2---:R-:W-:-:S04]  /*6fb0*/  LOP3.LUT R30, R30, 0xff, RZ, 0xc0, !PT ;  /* 0x000000ff1e1e7812 */ /* 0x004fc800078ec0ff */
[----:B------:R-:W-:-:S05]  /*6fc0*/  F2FP.F16.E4M3.UNPACK_B R30, R30 ;  /* 0x0000001eff1e723e */ /* 0x000fca00020006ff */
[----:B------:R-:W-:-:S05]  /*6fd0*/  HADD2.F32 R31, -RZ, R30.H0_H0 ;  /* 0x2000001eff1f7230 */ /* 0x000fca0000004100 */
[----:B------:R-:W-:-:S04]  /*6fe0*/  FMUL R30, R31, R12 ;  /* 0x0000000c1f1e7220 */ /* 0x000fc80000400000 */
[----:B------:R-:W-:-:S05]  /*6ff0*/  FFMA R30, R119, R11, R30 ;  /* 0x0000000b771e7223 */ /* 0x000fca000000001e */
[----:B-1----:R-:W-:-:S05]  /*7000*/  F2FP.SATFINITE.E4M3.F32.PACK_AB_MERGE_C R33, RZ, R30, RZ ;  /* 0x0000001eff21723e */ /* 0x002fca00048070ff */
[----:B------:R0:W-:Y:S01]  /*7010*/  @!P2 STG.E.U8 desc[UR26][R6.64+0x20], R33 ;  /* 0x000020210600a986 */ /* 0x0001e2000c10111a */
[----:B------:R-:W-:Y:S02]  /*7020*/  ISETP.LT.OR P2, PT, R165, 0x22, !P6 ;  /* 0x00000022a500780c */ /* 0x000fe40007741670 */
[----:B------:R-:W-:-:S11]  /*7030*/  PRMT R30, RZ, 0x7610, R30 ;  /* 0x00007610ff1e7816 */ /* 0x000fd6000000001e */
[----:B------:R-:W2:Y:S01]  /*7040*/  @!P2 LDG.E.U8 R30, desc[UR26][R214.64+0x21] ;  /* 0x0000211ad61ea981 */ /* 0x000ea2000c1e1100 */
[----:B------:R-:W1:Y:S01]  /*7050*/  @!P2 LDC.64 R28, c[0x0][0x5c0] ;  /* 0x00017000ff1cab82 */ /* 0x000e620000000a00 */
[----:B0-----:R-:W-:Y:S02]  /*7060*/  PRMT R6, RZ, 0x7610, R6 ;  /* 0x00007610ff067816 */ /* 0x001fe40000000006 */
[----:B-1----:R-:W-:-:S05]  /*7070*/  @!P2 IADD3 R28, P3, R26, R28, RZ ;  /* 0x0000001c1a1ca210 */ /* 0x002fca0007f7e0ff */
[----:B------:R-:W-:Y:S01]  /*7080*/  @!P2 IMAD.X R29, R170, 0x1, R29, P3 ;  /* 0x00000001aa1da824 */ /* 0x000fe200018e061d */
[----:B------:R-:W-:Y:S02]  /*7090*/  LOP3.LUT P3, RZ, R111, 0x10000000, RZ, 0xc0, !PT ;  /* 0x100000006fff7812 */ /* 0x000fe4000786c0ff */
        /* <DEDUP_REMOVED lines=29> */
[----:B------:R-:W-:-:S02]  /*7270*/  ISETP.LT.OR P6, PT, R165, 0x2a, !P6 ;  /* 0x0000002aa500780c */ /* 0x000fc400077c1670 */
        /* <DEDUP_REMOVED lines=32> */
[----:B------:R-:W-:Y:S04]  /*7480*/  @!P1 STG.E.U8 desc[UR26][R82.64+0x28], R33 ;  /* 0x0000282152009986 */ /* 0x000fe8000c10111a */
[----:B------:R-:W2:Y:S01]  /*7490*/  @!P6 LDG.E.U8 R6, desc[UR26][R166.64+0x29] ;  /* 0x0000291aa606e981 */ /* 0x000ea2000c1e1100 */
[----:B------:R-:W-:Y:S02]  /*74a0*/  LOP3.LUT P2, RZ, R111, 0x400000, RZ, 0xc0, !PT ;  /* 0x004000006fff7812 */ /* 0x000fe4000784c0ff */
        /* <DEDUP_REMOVED lines=8> */
[----:B------:R-:W2:Y:S01]  /*7530*/  @!P2 LDG.E.U8 R6, desc[UR26][R94.64+0x20] ;  /* 0x0000201a5e06a981 */ /* 0x000ea2000c1e1100 */
[----:B------:R-:W-:Y:S02]  /*7540*/  LOP3.LUT P3, RZ, R111, 0x200000, RZ, 0xc0, !PT ;  /* 0x002000006fff7812 */ /* 0x000fe4000786c0ff */
[----:B------:R-:W-:Y:S02]  /*7550*/  ISETP.NE.AND P4, PT, R194, RZ, PT ;  /* 0x000000ffc200720c */ /* 0x000fe40003f85270 */
[----:B------:R-:W-:Y:S01]  /*7560*/  PRMT R30, RZ, 0x7610, R30 ;  /* 0x00007610ff1e7816 */ /* 0x000fe2000000001e */
[----:B0-----:R-:W0:Y:S01]  /*7570*/  @!P5 LDC.64 R28, c[0x0][0x5c0] ;  /* 0x00017000ff1cdb82 */ /* 0x001e220000000a00 */
        /* <DEDUP_REMOVED lines=8> */
[----:B------:R-:W2:Y:S02]  /*7600*/  @!P3 LDG.E.U8 R6, desc[UR26][R94.64+0x21] ;  /* 0x0000211a5e06b981 */ /* 0x000ea4000c1e1100 */
[----:B--2---:R-:W-:-:S04]  /*7610*/  LOP3.LUT R6, R6, 0xff, RZ, 0xc0, !PT ;  /* 0x000000ff06067812 */ /* 0x004fc800078ec0ff */
[----:B------:R-:W-:-:S05]  /*7620*/  F2FP.F16.E4M3.UNPACK_B R6, R6 ;  /* 0x00000006ff06723e */ /* 0x000fca00020006ff */
[----:B------:R-:W-:-:S05]  /*7630*/  HADD2.F32 R7, -RZ, R6.H0_H0 ;  /* 0x20000006ff077230 */ /* 0x000fca0000004100 */
[----:B------:R-:W-:-:S04]  /*7640*/  FMUL R7, R7, R12 ;  /* 0x0000000c07077220 */ /* 0x000fc80000400000 */
[----:B------:R-:W-:-:S05]  /*7650*/  FFMA R7, R112, R11, R7 ;  /* 0x0000000b70077223 */ /* 0x000fca0000000007 */
[----:B------:R-:W-:Y:S02]  /*7660*/  F2FP.SATFINITE.E4M3.F32.PACK_AB_MERGE_C R33, RZ, R7, RZ ;  /* 0x00000007ff21723e */ /* 0x000fe400048070ff */
[----:B------:R-:W2:Y:S03]  /*7670*/  @!P4 LDC.64 R6, c[0x0][0x5c0] ;  /* 0x00017000ff06cb82 */ /* 0x000ea60000000a00 */
[----:B------:R3:W-:Y:S04]  /*7680*/  @!P3 STG.E.U8 desc[UR26][R88.64+0x21], R33 ;  /* 0x000021215800b986 */ /* 0x0007e8000c10111a */
[----:B------:R-:W4:Y:S01]  /*7690*/  @!P4 LDG.E.U8 R30, desc[UR26][R92.64+0x20] ;  /* 0x0000201a5c1ec981 */ /* 0x000f22000c1e1100 */
[----:B--2---:R-:W-:-:S05]  /*76a0*/  @!P4 IADD3 R6, P2, R193, R6, RZ ;  /* 0x00000006c106c210 */ /* 0x004fca0007f5e0ff */
[----:B------:R-:W-:Y:S01]  /*76b0*/  @!P4 IMAD.X R7, R192, 0x1, R7, P2 ;  /* 0x00000001c007c824 */ /* 0x000fe200010e0607 */
[----:B----4-:R-:W-:-:S04]  /*76c0*/  LOP3.LUT R30, R30, 0xff, RZ, 0xc0, !PT ;  /* 0x000000ff1e1e7812 */ /* 0x010fc800078ec0ff */
[----:B------:R-:W-:-:S05]  /*76d0*/  F2FP.F16.E4M3.UNPACK_B R30, R30 ;  /* 0x0000001eff1e723e */ /* 0x000fca00020006ff */
[----:B-1----:R-:W-:-:S05]  /*76e0*/  HADD2.F32 R31, -RZ, R30.H0_H0 ;  /* 0x2000001eff1f7230 */ /* 0x002fca0000004100 */
[----:B------:R-:W-:-:S04]  /*76f0*/  FMUL R30, R31, R12 ;  /* 0x0000000c1f1e7220 */ /* 0x000fc80000400000 */
[----:B------:R-:W-:-:S05]  /*7700*/  FFMA R30, R105, R11, R30 ;  /* 0x0000000b691e7223 */ /* 0x000fca000000001e */
[----:B---3--:R-:W-:Y:S02]  /*7710*/  F2FP.SATFINITE.E4M3.F32.PACK_AB_MERGE_C R33, RZ, R30, RZ ;  /* 0x0000001eff21723e */ /* 0x008fe400048070ff */
[----:B------:R-:W-:-:S03]  /*7720*/  PRMT R30, RZ, 0x7610, R30 ;  /* 0x00007610ff1e7816 */ /* 0x000fc6000000001e */
[----:B------:R1:W-:Y:S04]  /*7730*/  @!P4 STG.E.U8 desc[UR26][R6.64+0x20], R33 ;  /* 0x000020210600c986 */ /* 0x0003e8000c10111a */
[----:B------:R-:W2:Y:S01]  /*7740*/  @!P5 LDG.E.U8 R30, desc[UR26][R92.64+0x21] ;  /* 0x0000211a5c1ed981 */ /* 0x000ea2000c1e1100 */
[----:B------:R-:W-:Y:S02]  /*7750*/  ISETP.NE.AND P1, PT, R172, RZ, PT ;  /* 0x000000ffac00720c */ /* 0x000fe40003f25270 */
        /* <DEDUP_REMOVED lines=11> */
[----:B------:R-:W-:-:S04]  /*7810*/  ISETP.GE.AND P3, PT, R169, 0x81, PT ;  /* 0x00000081a900780c */ /* 0x000fc80003f66270 */
[----:B------:R-:W-:Y:S02]  /*7820*/  ISETP.LT.OR P3, PT, R165, 0x2a, !P3 ;  /* 0x0000002aa500780c */ /* 0x000fe40005f61670 */
[----:B--2---:R-:W-:-:S04]  /*7830*/  LOP3.LUT R30, R30, 0xff, RZ, 0xc0, !PT ;  /* 0x000000ff1e1e7812 */ /* 0x004fc800078ec0ff */
[----:B------:R-:W-:-:S05]  /*7840*/  F2FP.F16.E4M3.UNPACK_B R30, R30 ;  /* 0x0000001eff1e723e */ /* 0x000fca00020006ff */
[----:B-1----:R-:W-:Y:S02]  /*7850*/  HADD2.F32 R7, -RZ, R30.H0_H0 ;  /* 0x2000001eff077230 */ /* 0x002fe40000004100 */
[----:B0-----:R-:W0:Y:S03]  /*7860*/  @!P3 LDC.64 R30, c[0x0][0x5c0] ;  /* 0x00017000ff1ebb82 */ /* 0x001e260000000a00 */
[----:B------:R-:W-:-:S04]  /*7870*/  FMUL R6, R7, R12 ;  /* 0x0000000c07067220 */ /* 0x000fc80000400000 */
[----:B------:R-:W-:-:S05]  /*7880*/  FFMA R6, R101, R11, R6 ;  /* 0x0000000b65067223 */ /* 0x000fca0000000006 */
[----:B------:R-:W-:Y:S02]  /*7890*/  F2FP.SATFINITE.E4M3.F32.PACK_AB_MERGE_C R33, RZ, R6, RZ ;  /* 0x00000006ff21723e */ /* 0x000fe400048070ff */
[----:B------:R-:W-:-:S03]  /*78a0*/  PRMT R6, RZ, 0x7610, R6 ;  /* 0x00007610ff067816 */ /* 0x000fc60000000006 */
[----:B------:R1:W-:Y:S04]  /*78b0*/  @!P1 STG.E.U8 desc[UR26][R68.64+0x28], R33 ;  /* 0x0000282144009986 */ /* 0x0003e8000c10111a */
[----:B------:R-:W2:Y:S01]  /*78c0*/  @!P3 LDG.E.U8 R6, desc[UR26][R94.64+0x29] ;  /* 0x0000291a5e06b981 */ /* 0x000ea2000c1e1100 */
[----:B------:R-:W-:Y:S02]  /*78d0*/  ISETP.GE.AND P6, PT, R169, 0x89, PT ;  /* 0x00000089a900780c */ /* 0x000fe40003fc6270 */
[----:B------:R-:W-:Y:S02]  /*78e0*/  PRMT R28, RZ, 0x7610, R28 ;  /* 0x00007610ff1c7816 */ /* 0x000fe4000000001c */
[----:B--2---:R-:W-:-:S04]  /*78f0*/  LOP3.LUT R6, R6, 0xff, RZ, 0xc0, !PT ;  /* 0x000000ff06067812 */ /* 0x004fc800078ec0ff */
[----:B------:R-:W-:-:S05]  /*7900*/  F2FP.F16.E4M3.UNPACK_B R6, R6 ;  /* 0x00000006ff06723e */ /* 0x000fca00020006ff */
[----:B------:R-:W-:Y:S01]  /*7910*/  HADD2.F32 R7, -RZ, R6.H0_H0 ;  /* 0x20000006ff077230 */ /* 0x000fe20000004100 */
[----:B0-----:R-:W-:-:S04]  /*7920*/  @!P3 IADD3 R6, P2, P4, R26, R30, R15 ;  /* 0x0000001e1a06b210 */ /* 0x001fc80007c5e00f */
[----:B------:R-:W-:Y:S01]  /*7930*/  FMUL R29, R7, R12 ;  /* 0x0000000c071d7220 */ /* 0x000fe20000400000 */
[----:B------:R-:W-:Y:S02]  /*7940*/  @!P3 IADD3.X R7, R170, R31, R14, P2, P4 ;  /* 0x0000001faa07b210 */ /* 0x000fe400017e840e */
[----:B------:R-:W-:Y:S01]  /*7950*/  ISETP.LT.OR P2, PT, R165, 0x29, !P6 ;  /* 0x00000029a500780c */ /* 0x000fe20007741670 */
[----:B------:R-:W-:-:S05]  /*7960*/  FFMA R29, R104, R11, R29 ;  /* 0x0000000b681d7223 */ /* 0x000fca000000001d */
[----:B------:R-:W-:-:S05]  /*7970*/  F2FP.SATFINITE.E4M3.F32.PACK_AB_MERGE_C R31, RZ, R29, RZ ;  /* 0x0000001dff1f723e */ /* 0x000fca00048070ff */
[----:B------:R0:W-:Y:S02]  /*7980*/  @!P3 STG.E.U8 desc[UR26][R6.64+0x29], R31 ;  /* 0x0000291f0600b986 */ /* 0x0001e4000c10111a */
[----:B------:R-:W2:Y:S02]  /*7990*/  @!P2 LDC.64 R34, c[0x0][0x5c0] ;  /* 0x00017000ff22ab82 */ /* 0x000ea40000000a00 */
[----:B------:R-:W3:Y:S01]  /*79a0*/  @!P2 LDG.E.U8 R28, desc[UR26][R92.64+0x28] ;  /* 0x0000281a5c1ca981 */ /* 0x000ee2000c1e1100 */
[----:B-1----:R-:W-:Y:S02]  /*79b0*/  @!P2 IADD3 R33, P3, P4, R17, R26, R15 ;  /* 0x0000001a1121a210 */ /* 0x002fe40007c7e00f */
[----:B------:R-:W-:Y:S02]  /*79c0*/  ISETP.LT.OR P5, PT, R165, 0x2a, !P6 ;  /* 0x0000002aa500780c */ /* 0x000fe400077a1670 */
[----:B------:R-:W-:Y:S02]  /*79d0*/  @!P2 IADD3.X R30, R13, R170, R14, P3, P4 ;  /* 0x000000aa0d1ea210 */ /* 0x000fe40001fe840e */
[----:B0-----:R-:W-:-:S02]  /*79e0*/  PRMT R6, RZ, 0x7610, R6 ;  /* 0x00007610ff067816 */ /* 0x001fc40000000006 */
[----:B---3--:R-:W-:-:S04]  /*79f0*/  LOP3.LUT R28, R28, 0xff, RZ, 0xc0, !PT ;  /* 0x000000ff1c1c7812 */ /* 0x008fc800078ec0ff */
[----:B------:R-:W-:-:S05]  /*7a00*/  F2FP.F16.E4M3.UNPACK_B R28, R28 ;  /* 0x0000001cff1c723e */ /* 0x000fca00020006ff */
[----:B------:R-:W-:Y:S01]  /*7a10*/  HADD2.F32 R29, -RZ, R28.H0_H0 ;  /* 0x2000001cff1d7230 */ /* 0x000fe20000004100 */
[----:B--2---:R-:W-:-:S04]  /*7a20*/  @!P2 IADD3 R28, P3, R33, R34, RZ ;  /* 0x00000022211ca210 */ /* 0x004fc80007f7e0ff */
[----:B------:R-:W-:-:S04]  /*7a30*/  FMUL R29, R29, R12 ;  /* 0x0000000c1d1d7220 */ /* 0x000fc80000400000 */
[----:B------:R-:W-:Y:S01]  /*7a40*/  FFMA R98, R98, R11, R29 ;  /* 0x0000000b62627223 */ /* 0x000fe2000000001d */
[----:B------:R-:W-:Y:S02]  /*7a50*/  @!P2 IMAD.X R29, R30, 0x1, R35, P3 ;  /* 0x000000011e1da824 */ /* 0x000fe400018e0623 */
[----:B------:R-:W0:Y:S02]  /*7a60*/  @!P5 LDC.64 R34, c[0x0][0x5c0] ;  /* 0x00017000ff22db82 */ /* 0x000e240000000a00 */
[----:B------:R-:W-:-:S05]  /*7a70*/  F2FP.SATFINITE.E4M3.F32.PACK_AB_MERGE_C R31, RZ, R98, RZ ;  /* 0x00000062ff1f723e */ /* 0x000fca00048070ff */
[----:B------:R1:W-:Y:S04]  /*7a80*/  @!P2 STG.E.U8 desc[UR26][R28.64+0x28], R31 ;  /* 0x0000281f1c00a986 */ /* 0x0003e8000c10111a */
[----:B------:R-:W2:Y:S01]  /*7a90*/  @!P5 LDG.E.U8 R6, desc[UR26][R92.64+0x29] ;  /* 0x0000291a5c06d981 */ /* 0x000ea2000c1e1100 */
[----:B------:R-:W-:Y:S02]  /*7aa0*/  ISETP.NE.AND P1, PT, R171, RZ, PT ;  /* 0x000000ffab00720c */ /* 0x000fe40003f25270 */
[----:B------:R-:W-:Y:S02]  /*7ab0*/  @!P5 IADD3 R33, P3, P4, R17, R26, R15 ;  /* 0x0000001a1121d210 */ /* 0x000fe40007c7e00f */
[----:B------:R-:W-:Y:S02]  /*7ac0*/  ISETP.LT.OR P2, PT, R165, 0x21, !P1 ;  /* 0x00000021a500780c */ /* 0x000fe40004f41670 */
[----:B------:R-:W-:-:S02]  /*7ad0*/  @!P5 IADD3.X R30, R13, R170, R14, P3, P4 ;  /* 0x000000aa0d1ed210 */ /* 0x000fc40001fe840e */
[----:B-1----:R-:W-:Y:S02]  /*7ae0*/  PRMT R28, RZ, 0x7610, R28 ;  /* 0x00007610ff1c7816 */ /* 0x002fe4000000001c */
[----:B--2---:R-:W-:-:S04]  /*7af0*/  LOP3.LUT R6, R6, 0xff, RZ, 0xc0, !PT ;  /* 0x000000ff06067812 */ /* 0x004fc800078ec0ff */
[----:B------:R-:W-:-:S05]  /*7b00*/  F2FP.F16.E4M3.UNPACK_B R6, R6 ;  /* 0x00000006ff06723e */ /* 0x000fca00020006ff */
[----:B------:R-:W-:Y:S01]  /*7b10*/  HADD2.F32 R7, -RZ, R6.H0_H0 ;  /* 0x20000006ff077230 */ /* 0x000fe20000004100 */
[----:B0-----:R-:W-:Y:S02]  /*7b20*/  @!P5 IADD3 R6, P3, R33, R34, RZ ;  /* 0x000000222106d210 */ /* 0x001fe40007f7e0ff */
[----:B------:R-:W0:Y:S02]  /*7b30*/  @!P2 LDC.64 R32, c[0x0][0x5c0] ;  /* 0x00017000ff20ab82 */ /* 0x000e240000000a00 */
[----:B------:R-:W-:-:S04]  /*7b40*/  FMUL R7, R7, R12 ;  /* 0x0000000c07077220 */ /* 0x000fc80000400000 */
[----:B------:R-:W-:Y:S01]  /*7b50*/  FFMA R102, R102, R11, R7 ;  /* 0x0000000b66667223 */ /* 0x000fe20000000007 */
[----:B------:R-:W-:-:S04]  /*7b60*/  @!P5 IMAD.X R7, R30, 0x1, R35, P3 ;  /* 0x000000011e07d824 */ /* 0x000fc800018e0623 */
[----:B------:R-:W-:-:S05]  /*7b70*/  F2FP.SATFINITE.E4M3.F32.PACK_AB_MERGE_C R31, RZ, R102, RZ ;  /* 0x00000066ff1f723e */ /* 0x000fca00048070ff */
[----:B------:R1:W-:Y:S04]  /*7b80*/  @!P5 STG.E.U8 desc[UR26][R6.64+0x29], R31 ;  /* 0x0000291f0600d986 */ /* 0x0003e8000c10111a */
[----:B------:R-:W2:Y:S01]  /*7b90*/  @!P2 LDG.E.U8 R28, desc[UR26][R90.64+0x20] ;  /* 0x0000201a5a1ca981 */ /* 0x000ea2000c1e1100 */
[----:B------:R-:W-:Y:S02]  /*7ba0*/  ISETP.LT.OR P3, PT, R165, 0x22, !P1 ;  /* 0x00000022a500780c */ /* 0x000fe40004f61670 */
[----:B-1----:R-:W-:Y:S02]  /*7bb0*/  PRMT R6, RZ, 0x7610, R6 ;  /* 0x00007610ff067816 */ /* 0x002fe40000000006 */
[----:B--2---:R-:W-:-:S04]  /*7bc0*/  LOP3.LUT R28, R28, 0xff, RZ, 0xc0, !PT ;  /* 0x000000ff1c1c7812 */ /* 0x004fc800078ec0ff */
[----:B------:R-:W-:-:S05]  /*7bd0*/  F2FP.F16.E4M3.UNPACK_B R28, R28 ;  /* 0x0000001cff1c723e */ /* 0x000fca00020006ff */
[----:B------:R-:W-:-:S05]  /*7be0*/  HADD2.F32 R29, -RZ, R28.H0_H0 ;  /* 0x2000001cff1d7230 */ /* 0x000fca0000004100 */
[----:B------:R-:W-:Y:S01]  /*7bf0*/  FMUL R30, R29, R12 ;  /* 0x0000000c1d1e7220 */ /* 0x000fe20000400000 */
[----:B0-----:R-:W-:-:S03]  /*7c00*/  @!P2 IADD3 R28, P4, P5, R26, R32, R18 ;  /* 0x000000201a1ca210 */ /* 0x001fc60007d9e012 */
[----:B------:R-:W-:Y:S01]  /*7c10*/  FFMA R30, R99, R11, R30 ;  /* 0x0000000b631e7223 */ /* 0x000fe2000000001e */
[----:B------:R-:W-:Y:S02]  /*7c20*/  @!P2 IADD3.X R29, R170, R33, R16, P4, P5 ;  /* 0x00000021aa1da210 */ /* 0x000fe400027ea410 */
[----:B------:R-:W0:Y:S02]  /*7c30*/  @!P3 LDC.64 R32, c[0x0][0x5c0] ;  /* 0x00017000ff20bb82 */ /* 0x000e240000000a00 */
[----:B------:R-:W-:-:S05]  /*7c40*/  F2FP.SATFINITE.E4M3.F32.PACK_AB_MERGE_C R31, RZ, R30, RZ ;  /* 0x0000001eff1f723e */ /* 0x000fca00048070ff */
[----:B------:R1:W-:Y:S04]  /*7c50*/  @!P2 STG.E.U8 desc[UR26][R28.64+0x20], R31 ;  /* 0x0000201f1c00a986 */ /* 0x0003e8000c10111a */
[----:B------:R-:W2:Y:S01]  /*7c60*/  @!P3 LDG.E.U8 R6, desc[UR26][R90.64+0x21] ;  /* 0x0000211a5a06b981 */ /* 0x000ea2000c1e1100 */
[----:B------:R-:W-:-:S04]  /*7c70*/  ISETP.NE.AND P0, PT, R188, RZ, PT ;  /* 0x000000ffbc00720c */ /* 0x000fc80003f05270 */
[----:B------:R-:W-:Y:S02]  /*7c80*/  ISETP.LT.OR P2, PT, R165, 0x21, !P0 ;  /* 0x00000021a500780c */ /* 0x000fe40004741670 */
[----:B-1----:R-:W-:-:S11]  /*7c90*/  PRMT R28, RZ, 0x7610, R28 ;  /* 0x00007610ff1c7816 */ /* 0x002fd6000000001c */
[----:B------:R-:W1:Y:S01]  /*7ca0*/  @!P2 LDC.64 R34, c[0x0][0x5c0] ;  /* 0x00017000ff22ab82 */ /* 0x000e620000000a00 */
[----:B--2---:R-:W-:-:S04]  /*7cb0*/  LOP3.LUT R6, R6, 0xff, RZ, 0xc0, !PT ;  /* 0x000000ff06067812 */ /* 0x004fc800078ec0ff */
[----:B------:R-:W-:-:S05]  /*7cc0*/  F2FP.F16.E4M3.UNPACK_B R6, R6 ;  /* 0x00000006ff06723e */ /* 0x000fca00020006ff */
[----:B------:R-:W-:-:S05]  /*7cd0*/  HADD2.F32 R7, -RZ, R6.H0_H0 ;  /* 0x20000006ff077230 */ /* 0x000fca0000004100 */
[----:B------:R-:W-:Y:S01]  /*7ce0*/  FMUL R7, R7, R12 ;  /* 0x0000000c07077220 */ /* 0x000fe20000400000 */
[----:B0-----:R-:W-:-:S03]  /*7cf0*/  @!P3 IADD3 R6, P4, P5, R26, R32, R18 ;  /* 0x000000201a06b210 */ /* 0x001fc60007d9e012 */
[----:B------:R-:W-:Y:S01]  /*7d00*/  FFMA R100, R100, R11, R7 ;  /* 0x0000000b64647223 */ /* 0x000fe20000000007 */
[----:B------:R-:W-:-:S04]  /*7d10*/  @!P3 IADD3.X R7, R170, R33, R16, P4, P5 ;  /* 0x00000021aa07b210 */ /* 0x000fc800027ea410 */
[----:B------:R-:W-:-:S05]  /*7d20*/  F2FP.SATFINITE.E4M3.F32.PACK_AB_MERGE_C R31, RZ, R100, RZ ;  /* 0x00000064ff1f723e */ /* 0x000fca00048070ff */
[----:B------:R0:W-:Y:S04]  /*7d30*/  @!P3 STG.E.U8 desc[UR26][R6.64+0x21], R31 ;  /* 0x0000211f0600b986 */ /* 0x0001e8000c10111a */
[----:B------:R-:W2:Y:S01]  /*7d40*/  @!P2 LDG.E.U8 R28, desc[UR26][R24.64+0x20] ;  /* 0x0000201a181ca981 */ /* 0x000ea2000c1e1100 */
[----:B------:R-:W-:Y:S02]  /*7d50*/  @!P2 IADD3 R33, P4, P5, R17, R26, R18 ;  /* 0x0000001a1121a210 */ /* 0x000fe40007d9e012 */
[----:B------:R-:W-:Y:S02]  /*7d60*/  ISETP.LT.OR P3, PT, R165, 0x22, !P0 ;  /* 0x00000022a500780c */ /* 0x000fe40004761670 */
[----:B------:R-:W-:Y:S02]  /*7d70*/  @!P2 IADD3.X R32, R13, R170, R16, P4, P5 ;  /* 0x000000aa0d20a210 */ /* 0x000fe400027ea410 */
[----:B0-----:R-:W-:-:S02]  /*7d80*/  PRMT R6, RZ, 0x7610, R6 ;  /* 0x00007610ff067816 */ /* 0x001fc40000000006 */
[----:B--2---:R-:W-:-:S04]  /*7d90*/  LOP3.LUT R28, R28, 0xff, RZ, 0xc0, !PT ;  /* 0x000000ff1c1c7812 */ /* 0x004fc800078ec0ff */
[----:B------:R-:W-:-:S05]  /*7da0*/  F2FP.F16.E4M3.UNPACK_B R28, R28 ;  /* 0x0000001cff1c723e */ /* 0x000fca00020006ff */
[----:B------:R-:W-:Y:S01]  /*7db0*/  HADD2.F32 R29, -RZ, R28.H0_H0 ;  /* 0x2000001cff1d7230 */ /* 0x000fe20000004100 */
[----:B-1----:R-:W-:-:S04]  /*7dc0*/  @!P2 IADD3 R28, P4, R33, R34, RZ ;  /* 0x00000022211ca210 */ /* 0x002fc80007f9e0ff */
[----:B------:R-:W-:-:S04]  /*7dd0*/  FMUL R30, R29, R12 ;  /* 0x0000000c1d1e7220 */ /* 0x000fc80000400000 */
[----:B------:R-:W-:Y:S01]  /*7de0*/  FFMA R30, R97, R11, R30 ;  /* 0x0000000b611e7223 */ /* 0x000fe2000000001e */
[----:B------:R-:W-:Y:S02]  /*7df0*/  @!P2 IMAD.X R29, R32, 0x1, R35, P4 ;  /* 0x00000001201da824 */ /* 0x000fe400020e0623 */
[----:B------:R-:W0:Y:S02]  /*7e00*/  @!P3 LDC.64 R34, c[0x0][0x5c0] ;  /* 0x00017000ff22bb82 */ /* 0x000e240000000a00 */
[----:B------:R-:W-:-:S05]  /*7e10*/  F2FP.SATFINITE.E4M3.F32.PACK_AB_MERGE_C R31, RZ, R30, RZ ;  /* 0x0000001eff1f723e */ /* 0x000fca00048070ff */
[----:B------:R1:W-:Y:S04]  /*7e20*/  @!P2 STG.E.U8 desc[UR26][R28.64+0x20], R31 ;  /* 0x0000201f1c00a986 */ /* 0x0003e8000c10111a */
[----:B------:R-:W2:Y:S01]  /*7e30*/  @!P3 LDG.E.U8 R6, desc[UR26][R24.64+0x21] ;  /* 0x0000211a1806b981 */ /* 0x000ea2000c1e1100 */
[----:B------:R-:W-:Y:S02]  /*7e40*/  @!P3 IADD3 R33, P4, P5, R17, R26, R18 ;  /* 0x0000001a1121b210 */ /* 0x000fe40007d9e012 */
[----:B------:R-:W-:Y:S02]  /*7e50*/  ISETP.LT.OR P2, PT, R165, 0x29, !P1 ;  /* 0x00000029a500780c */ /* 0x000fe40004f41670 */
[----:B------:R-:W-:Y:S02]  /*7e60*/  @!P3 IADD3.X R30, R13, R170, R16, P4, P5 ;  /* 0x000000aa0d1eb210 */ /* 0x000fe400027ea410 */
[----:B--2---:R-:W-:-:S04]  /*7e70*/  LOP3.LUT R6, R6, 0xff, RZ, 0xc0, !PT ;  /* 0x000000ff06067812 */ /* 0x004fc800078ec0ff */
[----:B------:R-:W-:-:S05]  /*7e80*/  F2FP.F16.E4M3.UNPACK_B R6, R6 ;  /* 0x00000006ff06723e */ /* 0x000fca00020006ff */
[----:B------:R-:W-:-:S05]  /*7e90*/  HADD2.F32 R7, -RZ, R6.H0_H0 ;  /* 0x20000006ff077230 */ /* 0x000fca0000004100 */
[----:B------:R-:W-:Y:S01]  /*7ea0*/  FMUL R7, R7, R12 ;  /* 0x0000000c07077220 */ /* 0x000fe20000400000 */
[----:B0-----:R-:W-:Y:S02]  /*7eb0*/  @!P3 IADD3 R6, P4, R33, R34, RZ ;  /* 0x000000222106b210 */ /* 0x001fe40007f9e0ff */
[----:B------:R-:W0:Y:S01]  /*7ec0*/  @!P2 LDC.64 R32, c[0x0][0x5c0] ;  /* 0x00017000ff20ab82 */ /* 0x000e220000000a00 */
[----:B------:R-:W-:Y:S02]  /*7ed0*/  FFMA R22, R22, R11, R7 ;  /* 0x0000000b16167223 */ /* 0x000fe40000000007 */
[----:B------:R-:W-:-:S03]  /*7ee0*/  @!P3 IMAD.X R7, R30, 0x1, R35, P4 ;  /* 0x000000011e07b824 */ /* 0x000fc600020e0623 */
[----:B-1----:R-:W-:Y:S02]  /*7ef0*/  F2FP.SATFINITE.E4M3.F32.PACK_AB_MERGE_C R31, RZ, R22, RZ ;  /* 0x00000016ff1f723e */ /* 0x002fe400048070ff */
[----:B------:R-:W-:-:S03]  /*7f00*/  PRMT R22, RZ, 0x7610, R22 ;  /* 0x00007610ff167816 */ /* 0x000fc60000000016 */
[----:B------:R1:W-:Y:S04]  /*7f10*/  @!P3 STG.E.U8 desc[UR26][R6.64+0x21], R31 ;  /* 0x0000211f0600b986 */ /* 0x0003e8000c10111a */
[----:B------:R-:W2:Y:S01]  /*7f20*/  @!P2 LDG.E.U8 R22, desc[UR26][R90.64+0x28] ;  /* 0x0000281a5a16a981 */ /* 0x000ea2000c1e1100 */
        /* <DEDUP_REMOVED lines=13> */
[----:B------:R-:W-:Y:S02]  /*8000*/  ISETP.LT.OR P2, PT, R165, 0x29, !P0 ;  /* 0x00000029a500780c */ /* 0x000fe40004741670 */
[----:B0-----:R-:W-:-:S11]  /*8010*/  PRMT R22, RZ, 0x7610, R22 ;  /* 0x00007610ff167816 */ /* 0x001fd60000000016 */
[----:B------:R-:W0:Y:S01]  /*8020*/  @!P2 LDC.64 R32, c[0x0][0x5c0] ;  /* 0x00017000ff20ab82 */ /* 0x000e220000000a00 */
[----:B--2---:R-:W-:-:S04]  /*8030*/  LOP3.LUT R6, R6, 0xff, RZ, 0xc0, !PT ;  /* 0x000000ff06067812 */ /* 0x004fc800078ec0ff */
[----:B------:R-:W-:-:S05]  /*8040*/  F2FP.F16.E4M3.UNPACK_B R6, R6 ;  /* 0x00000006ff06723e */ /* 0x000fca00020006ff */
[----:B------:R-:W-:-:S05]  /*8050*/  HADD2.F32 R7, -RZ, R6.H0_H0 ;  /* 0x20000006ff077230 */ /* 0x000fca0000004100 */
[----:B------:R-:W-:Y:S01]  /*8060*/  FMUL R7, R7, R12 ;  /* 0x0000000c07077220 */ /* 0x000fe20000400000 */
[----:B-1----:R-:W-:-:S03]  /*8070*/  @!P1 IADD3 R6, P3, P4, R26, R30, R18 ;  /* 0x0000001e1a069210 */ /* 0x002fc60007c7e012 */
[----:B------:R-:W-:Y:S01]  /*8080*/  FFMA R96, R96, R11, R7 ;  /* 0x0000000b60607223 */ /* 0x000fe20000000007 */
[----:B------:R-:W-:-:S04]  /*8090*/  @!P1 IADD3.X R7, R170, R31, R16, P3, P4 ;  /* 0x0000001faa079210 */ /* 0x000fc80001fe8410 */
[----:B------:R-:W-:-:S05]  /*80a0*/  F2FP.SATFINITE.E4M3.F32.PACK_AB_MERGE_C R29, RZ, R96, RZ ;  /* 0x00000060ff1d723e */ /* 0x000fca00048070ff */
[----:B------:R1:W-:Y:S04]  /*80b0*/  @!P1 STG.E.U8 desc[UR26][R6.64+0x29], R29 ;  /* 0x0000291d06009986 */ /* 0x0003e8000c10111a */
[----:B------:R-:W2:Y:S01]  /*80c0*/  @!P2 LDG.E.U8 R22, desc[UR26][R24.64+0x28] ;  /* 0x0000281a1816a981 */ /* 0x000ea2000c1e1100 */
[----:B------:R-:W-:-:S04]  /*80d0*/  @!P2 IADD3 R31, P1, P3, R17, R26, R18 ;  /* 0x0000001a111fa210 */ /* 0x000fc80007b3e012 */
[----:B------:R-:W-:Y:S02]  /*80e0*/  @!P2 IADD3.X R30, R13, R170, R16, P1, P3 ;  /* 0x000000aa0d1ea210 */ /* 0x000fe40000fe6410 */
[----:B------:R-:W-:Y:S01]  /*80f0*/  ISETP.LT.OR P0, PT, R165, 0x2a, !P0 ;  /* 0x0000002aa500780c */ /* 0x000fe20004701670 */
[----:B------:R-:W-:Y:S01]  /*8100*/  BSSY B1, `(.L_x_38) ;  /* 0x000000d000017945 */ /* 0x000fe20003800000 */
[----:B-1----:R-:W-:Y:S02]  /*8110*/  PRMT R6, RZ, 0x7610, R6 ;  /* 0x00007610ff067816 */ /* 0x002fe40000000006 */
[----:B--2---:R-:W-:-:S04]  /*8120*/  LOP3.LUT R22, R22, 0xff, RZ, 0xc0, !PT ;  /* 0x000000ff16167812 */ /* 0x004fc800078ec0ff */
[----:B------:R-:W-:-:S05]  /*8130*/  F2FP.F16.E4M3.UNPACK_B R22, R22 ;  /* 0x00000016ff16723e */ /* 0x000fca00020006ff */
[----:B------:R-:W-:Y:S01]  /*8140*/  HADD2.F32 R23, -RZ, R22.H0_H0 ;  /* 0x20000016ff177230 */ /* 0x000fe20000004100 */
[----:B0-----:R-:W-:-:S04]  /*8150*/  @!P2 IADD3 R22, P4, R31, R32, RZ ;  /* 0x000000201f16a210 */ /* 0x001fc80007f9e0ff */
[----:B------:R-:W-:-:S04]  /*8160*/  FMUL R28, R23, R12 ;  /* 0x0000000c171c7220 */ /* 0x000fc80000400000 */
[----:B------:R-:W-:Y:S01]  /*8170*/  FFMA R28, R21, R11, R28 ;  /* 0x0000000b151c7223 */ /* 0x000fe2000000001c */
[----:B------:R-:W-:-:S04]  /*8180*/  @!P2 IMAD.X R23, R30, 0x1, R33, P4 ;  /* 0x000000011e17a824 */ /* 0x000fc800020e0621 */
[----:B------:R-:W-:-:S05]  /*8190*/  F2FP.SATFINITE.E4M3.F32.PACK_AB_MERGE_C R7, RZ, R28, RZ ;  /* 0x0000001cff07723e */ /* 0x000fca00048070ff */
[----:B------:R0:W-:Y:S01]  /*81a0*/  @!P2 STG.E.U8 desc[UR26][R22.64+0x28], R7 ;  /* 0x000028071600a986 */ /* 0x0001e2000c10111a */
[----:B------:R-:W-:Y:S05]  /*81b0*/  @P0 BRA `(.L_x_39) ;  /* 0x0000000000040947 */ /* 0x000fea0003800000 */
[----:B------:R1:W5:Y:S02]  /*81c0*/  LDG.E.U8 R6, desc[UR26][R24.64+0x29] ;  /* 0x0000291a18067981 */ /* 0x000364000c1e1100 */
.L_x_39:
[----:B------:R-:W-:Y:S05]  /*81d0*/  BSYNC B1 ;  /* 0x0000000000017941 */ /* 0x000fea0003800000 */
.L_x_38:
[----:B------:R-:W-:Y:S05]  /*81e0*/  @P0 BRA `(.L_x_40) ;  /* 0x0000002c00bc0947 */ /* 0x000fea0003800000 */
[----:B-----5:R-:W-:Y:S01]  /*81f0*/  LOP3.LUT R6, R6, 0xff, RZ, 0xc0, !PT ;  /* 0x000000ff06067812 */ /* 0x020fe200078ec0ff */
[----:B------:R-:W-:-:S03]  /*8200*/  ULDC.64 UR6, c[0x0][0x5c0] ;  /* 0x0001700000067ab9 */ /* 0x000fc60000000a00 */
[----:B------:R-:W-:-:S05]  /*8210*/  F2FP.F16.E4M3.UNPACK_B R6, R6 ;  /* 0x00000006ff06723e */ /* 0x000fca00020006ff */
[----:B0-----:R-:W-:Y:S01]  /*8220*/  HADD2.F32 R7, -RZ, R6.H0_H0 ;  /* 0x20000006ff077230 */ /* 0x001fe20000004100 */
[----:B------:R-:W-:-:S04]  /*8230*/  IADD3 R6, P0, P1, R17, R26, R18 ;  /* 0x0000001a11067210 */ /* 0x000fc8000791e012 */
[----:B------:R-:W-:Y:S01]  /*8240*/  FMUL R7, R7, R12 ;  /* 0x0000000c07077220 */ /* 0x000fe20000400000 */
[----:B------:R-:W-:Y:S02]  /*8250*/  IADD3.X R170, R13, R170, R16, P0, P1 ;  /* 0x000000aa0daa7210 */ /* 0x000fe400007e2410 */
[----:B------:R-:W-:Y:S01]  /*8260*/  IADD3 R6, P0, R6, UR6, RZ ;  /* 0x0000000606067c10 */ /* 0x000fe2000ff1e0ff */
[----:B------:R-:W-:-:S03]  /*8270*/  FFMA R20, R20, R11, R7 ;  /* 0x0000000b14147223 */ /* 0x000fc60000000007 */
[----:B------:R-:W-:Y:S02]  /*8280*/  IADD3.X R7, R170, UR7, RZ, P0, !PT ;  /* 0x00000007aa077c10 */ /* 0x000fe400087fe4ff */
[----:B------:R-:W-:-:S05]  /*8290*/  F2FP.SATFINITE.E4M3.F32.PACK_AB_MERGE_C R21, RZ, R20, RZ ;  /* 0x00000014ff15723e */ /* 0x000fca00048070ff */
[----:B------:R2:W-:Y:S01]  /*82a0*/  STG.E.U8 desc[UR26][R6.64+0x29], R21 ;  /* 0x0000291506007986 */ /* 0x0005e2000c10111a */
[----:B------:R-:W-:Y:S05]  /*82b0*/  BRA `(.L_x_40) ;  /* 0x0000002c00887947 */ /* 0x000fea0003800000 */
.L_x_37:
[----:B------:R-:W-:Y:S01]  /*82c0*/  ISETP.GE.AND P1, PT, R169, 0x9, PT ;  /* 0x00000009a900780c */ /* 0x000fe20003f26270 */
[-C--:B--2---:R-:W-:Y:S01]  /*82d0*/  FMUL R109, R109, R11.reuse ;  /* 0x0000000b6d6d7220 */ /* 0x084fe20000400000 */
[----:B------:R-:W-:Y:S01]  /*82e0*/  LOP3.LUT R10, R10, 0xffdfffff, RZ, 0xc0, !PT ;  /* 0xffdfffff0a0a7812 */ /* 0x000fe200078ec0ff */
[-C--:B------:R-:W-:Y:S01]  /*82f0*/  FMUL R108, R108, R11.reuse ;  /* 0x0000000b6c6c7220 */ /* 0x080fe20000400000 */
[----:B------:R-:W-:Y:S01]  /*8300*/  ISETP.LT.OR P5, PT, R165, 0x1, !P1 ;  /* 0x00000001a500780c */ /* 0x000fe20004fa1670 */
[-C--:B------:R-:W-:Y:S01]  /*8310*/  FMUL R103, R103, R11.reuse ;  /* 0x0000000b67677220 */ /* 0x080fe20000400000 */
[C---:B------:R-:W-:Y:S01]  /*8320*/  ISETP.LT.OR P4, PT, R165.reuse, 0x2, !P1 ;  /* 0x00000002a500780c */ /* 0x040fe20004f81670 */
[-C--:B------:R-:W-:Y:S01]  /*8330*/  FMUL R110, R110, R11.reuse ;  /* 0x0000000b6e6e7220 */ /* 0x080fe20000400000 */
[----:B------:R-:W-:Y:S01]  /*8340*/  ISETP.LT.OR P3, PT, R165, 0x9, !P1 ;  /* 0x00000009a500780c */ /* 0x000fe20004f61670 */
[-C--:B------:R-:W-:Y:S01]  /*8350*/  FMUL R129, R129, R11.reuse ;  /* 0x0000000b81817220 */ /* 0x080fe20000400000 */
[----:B------:R-:W-:Y:S01]  /*8360*/  LOP3.LUT R111, R111, 0xffdfffff, RZ, 0xc0, !PT ;  /* 0xffdfffff6f6f7812 */ /* 0x000fe200078ec0ff */
[----:B------:R-:W-:Y:S01]  /*8370*/  FMUL R124, R124, R11 ;  /* 0x0000000b7c7c7220 */ /* 0x000fe20000400000 */
[----:B------:R-:W-:Y:S01]  /*8380*/  F2FP.SATFINITE.E4M3.F32.PACK_AB_MERGE_C R109, RZ, R109, RZ ;  /* 0x0000006dff6d723e */ /* 0x000fe200048070ff */
[-C--:B------:R-:W-:Y:S01]  /*8390*/  FMUL R121, R121, R11.reuse ;  /* 0x0000000b79797220 */ /* 0x080fe20000400000 */
[----:B------:R-:W-:Y:S01]  /*83a0*/  F2FP.SATFINITE.E4M3.F32.PACK_AB_MERGE_C R221, RZ, R108, RZ ;  /* 0x0000006cffdd723e */ /* 0x000fe200048070ff */
[----:B------:R-:W-:Y:S01]  /*83b0*/  FMUL R128, R128, R11 ;  /* 0x0000000b80807220 */ /* 0x000fe20000400000 */
[----:B------:R-:W-:Y:S01]  /*83c0*/  F2FP.SATFINITE.E4M3.F32.PACK_AB_MERGE_C R103, RZ, R103, RZ ;  /* 0x00000067ff67723e */ /* 0x000fe200048070ff */
[----:B------:R-:W0:Y:S01]  /*83d0*/  @!P5 LDC.64 R62, c[0x0][0x5c0] ;  /* 0x00017000ff3edb82 */ /* 0x000e220000000a00 */
[----:B------:R-:W-:Y:S01]  /*83e0*/  @P5 LOP3.LUT R111, R111, 0x200000, RZ, 0xfc, !PT ;  /* 0x002000006f6f5812 */ /* 0x000fe200078efcff */
[----:B------:R-:W-:Y:S01]  /*83f0*/  FMUL R123, R123, R11 ;  /* 0x0000000b7b7b7220 */ /* 0x000fe20000400000 */
[----:B------:R-:W-:Y:S01]  /*8400*/  F2FP.SATFINITE.E4M3.F32.PACK_AB_MERGE_C R129, RZ, R129, RZ ;  /* 0x00000081ff81723e */ /* 0x000fe200048070ff */
[-C--:B------:R-:W-:Y:S01]  /*8410*/  FMUL R130, R130, R11.reuse ;  /* 0x0000000b82827220 */ /* 0x080fe20000400000 */
[----:B------:R-:W-:Y:S01]  /*8420*/  @P3 LOP3.LUT R10, R10, 0x200000, RZ, 0xfc, !PT ;  /* 0x002000000a0a3812 */ /* 0x000fe200078efcff */
[-C--:B------:R-:W-:Y:S01]  /*8430*/  FMUL R133, R133, R11.reuse ;  /* 0x0000000b85857220 */ /* 0x080fe20000400000 */
[----:B------:R-:W-:Y:S01]  /*8440*/  LOP3.LUT R111, R111, 0xffefffff, RZ, 0xc0, !PT ;  /* 0xffefffff6f6f7812 */ /* 0x000fe200078ec0ff */
[----:B------:R-:W1:Y:S01]  /*8450*/  @!P4 LDC.64 R34, c[0x0][0x5c0] ;  /* 0x00017000ff22cb82 */ /* 0x000e620000000a00 */
[----:B------:R-:W-:Y:S01]  /*8460*/  LOP3.LUT R10, R10, 0xffefffff, RZ, 0xc0, !PT ;  /* 0xffefffff0a0a7812 */ /* 0x000fe200078ec0ff */
[-C--:B------:R-:W-:Y:S01]  /*8470*/  FMUL R142, R142, R11.reuse ;  /* 0x0000000b8e8e7220 */ /* 0x080fe20000400000 */
[----:B------:R-:W-:Y:S01]  /*8480*/  @P4 LOP3.LUT R111, R111, 0x100000, RZ, 0xfc, !PT ;  /* 0x001000006f6f4812 */ /* 0x000fe200078efcff */
[----:B------:R-:W-:Y:S01]  /*8490*/  FMUL R143, R143, R11 ;  /* 0x0000000b8f8f7220 */ /* 0x000fe20000400000 */
[----:B------:R-:W-:Y:S01]  /*84a0*/  F2FP.SATFINITE.E4M3.F32.PACK_AB_MERGE_C R121, RZ, R121, RZ ;  /* 0x00000079ff79723e */ /* 0x000fe200048070ff */
[----:B------:R-:W-:Y:S01]  /*84b0*/  FMUL R148, R148, R11 ;  /* 0x0000000b94947220 */ /* 0x000fe20000400000 */
[----:B------:R-:W-:Y:S01]  /*84c0*/  LOP3.LUT R111, R111, 0x7fffffff, RZ, 0xc0, !PT ;  /* 0x7fffffff6f6f7812 */ /* 0x000fe200078ec0ff */
[----:B------:R-:W2:Y:S01]  /*84d0*/  @!P3 LDC.64 R30, c[0x0][0x5c0] ;  /* 0x00017000ff1ebb82 */ /* 0x000ea20000000a00 */
[----:B------:R-:W-:Y:S01]  /*84e0*/  F2FP.SATFINITE.E4M3.F32.PACK_AB_MERGE_C R123, RZ, R123, RZ ;  /* 0x0000007bff7b723e */ /* 0x000fe200048070ff */
[----:B------:R-:W-:Y:S01]  /*84f0*/  FMUL R157, R157, R11 ;  /* 0x0000000b9d9d7220 */ /* 0x000fe20000400000 */
[----:B------:R-:W-:Y:S01]  /*8500*/  F2FP.SATFINITE.E4M3.F32.PACK_AB_MERGE_C R133, RZ, R133, RZ ;  /* 0x00000085ff85723e */ /* 0x000fe200048070ff */
[----:B------:R-:W-:Y:S01]  /*8510*/  FMUL R140, R140, R11 ;  /* 0x0000000b8c8c7220 */ /* 0x000fe20000400000 */
[----:B------:R-:W-:Y:S01]  /*8520*/  F2FP.SATFINITE.E4M3.F32.PACK_AB_MERGE_C R143, RZ, R143, RZ ;  /* 0x0000008fff8f723e */ /* 0x000fe200048070ff */
[----:B------:R-:W-:Y:S01]  /*8530*/  FMUL R139, R139, R11 ;  /* 0x0000000b8b8b7220 */ /* 0x000fe20000400000 */
[----:B------:R-:W-:Y:S01]  /*8540*/  F2FP.SATFINITE.E4M3.F32.PACK_AB_MERGE_C R157, RZ, R157, RZ ;  /* 0x0000009dff9d723e */ /* 0x000fe200048070ff */
[-C--:B------:R-:W-:Y:S01]  /*8550*/  FMUL R162, R162, R11.reuse ;  /* 0x0000000ba2a27220 */ /* 0x080fe20000400000 */
[----:B0-----:R-:W-:Y:S01]  /*8560*/  @!P5 IADD3 R62, P0, P2, R26, R62, R17 ;  /* 0x0000003e1a3ed210 */ /* 0x001fe20007a1e011 */
[----:B------:R-:W-:Y:S01]  /*8570*/  FMUL R161, R161, R11 ;  /* 0x0000000ba1a17220 */ /* 0x000fe20000400000 */
[----:B------:R-:W-:Y:S01]  /*8580*/  F2FP.SATFINITE.E4M3.F32.PACK_AB_MERGE_C R139, RZ, R139, RZ ;  /* 0x0000008bff8b723e */ /* 0x000fe200048070ff */
[----:B------:R-:W-:Y:S01]  /*8590*/  FMUL R136, R136, R11 ;  /* 0x0000000b88887220 */ /* 0x000fe20000400000 */
[----:B------:R-:W-:Y:S01]  /*85a0*/  @!P5 IADD3.X R63, R170, R63, R13, P0, P2 ;  /* 0x0000003faa3fd210 */ /* 0x000fe200007e440d */
[----:B------:R-:W-:Y:S01]  /*85b0*/  FMUL R163, R163, R11 ;  /* 0x0000000ba3a37220 */ /* 0x000fe20000400000 */
[----:B------:R-:W-:Y:S01]  /*85c0*/  F2FP.SATFINITE.E4M3.F32.PACK_AB_MERGE_C R161, RZ, R161, RZ ;  /* 0x000000a1ffa1723e */ /* 0x000fe200048070ff */
[-C--:B------:R-:W-:Y:S01]  /*85d0*/  FMUL R164, R164, R11.reuse ;  /* 0x0000000ba4a47220 */ /* 0x080fe20000400000 */
[----:B-1----:R-:W-:Y:S01]  /*85e0*/  @!P4 IADD3 R34, P0, P2, R26, R34, R17 ;  /* 0x000000221a22c210 */ /* 0x002fe20007a1e011 */
[----:B------:R-:W-:Y:S01]  /*85f0*/  FMUL R159, R159, R11 ;  /* 0x0000000b9f9f7220 */ /* 0x000fe20000400000 */
[----:B------:R-:W-:Y:S01]  /*8600*/  F2FP.SATFINITE.E4M3.F32.PACK_AB_MERGE_C R163, RZ, R163, RZ ;  /* 0x000000a3ffa3723e */ /* 0x000fe200048070ff */
[----:B------:R-:W-:Y:S01]  /*8610*/  FMUL R160, R160, R11 ;  /* 0x0000000ba0a07220 */ /* 0x000fe20000400000 */
[----:B------:R-:W-:Y:S01]  /*8620*/  @!P4 IADD3.X R35, R170, R35, R13, P0, P2 ;  /* 0x00000023aa23c210 */ /* 0x000fe200007e440d */
[----:B------:R-:W-:Y:S01]  /*8630*/  FMUL R155, R155, R11 ;  /* 0x0000000b9b9b7220 */ /* 0x000fe20000400000 */
[----:B------:R-:W-:Y:S01]  /*8640*/  F2FP.SATFINITE.E4M3.F32.PACK_AB_MERGE_C R159, RZ, R159, RZ ;  /* 0x0000009fff9f723e */ /* 0x000fe200048070ff */
[-C--:B------:R-:W-:Y:S01]  /*8650*/  FMUL R158, R158, R11.reuse ;  /* 0x0000000b9e9e7220 */ /* 0x080fe20000400000 */
[----:B--2---:R-:W-:Y:S01]  /*8660*/  @!P3 IADD3 R30, P0, P2, R26, R30, R17 ;  /* 0x0000001e1a1eb210 */ /* 0x004fe20007a1e011 */
[----:B------:R-:W-:Y:S01]  /*8670*/  FMUL R153, R153, R11 ;  /* 0x0000000b99997220 */ /* 0x000fe20000400000 */
[----:B------:R-:W-:Y:S01]  /*8680*/  F2FP.SATFINITE.E4M3.F32.PACK_AB_MERGE_C R155, RZ, R155, RZ ;  /* 0x0000009bff9b723e */ /* 0x000fe200048070ff */
[----:B------:R-:W-:Y:S01]  /*8690*/  FMUL R156, R156, R11 ;  /* 0x0000000b9c9c7220 */ /* 0x000fe20000400000 */
[----:B------:R-:W-:Y:S01]  /*86a0*/  @!P3 IADD3.X R31, R170, R31, R13, P0, P2 ;  /* 0x0000001faa1fb210 */ /* 0x000fe200007e440d */
[-C--:B------:R-:W-:Y:S01]  /*86b0*/  FMUL R151, R151, R11.reuse ;  /* 0x0000000b97977220 */ /* 0x080fe20000400000 */
[----:B------:R-:W-:Y:S01]  /*86c0*/  ISETP.LT.OR P3, PT, R165, 0xa, !P1 ;  /* 0x0000000aa500780c */ /* 0x000fe20004f61670 */
[----:B------:R-:W-:Y:S01]  /*86d0*/  FMUL R154, R154, R11 ;  /* 0x0000000b9a9a7220 */ /* 0x000fe20000400000 */
[----:B------:R-:W-:Y:S01]  /*86e0*/  F2FP.SATFINITE.E4M3.F32.PACK_AB_MERGE_C R153, RZ, R153, RZ ;  /* 0x00000099ff99723e */ /* 0x000fe200048070ff */
[----:B------:R-:W-:Y:S01]  /*86f0*/  FMUL R149, R149, R11 ;  /* 0x0000000b95957220 */ /* 0x000fe20000400000 */
[----:B------:R-:W-:Y:S01]  /*8700*/  F2FP.SATFINITE.E4M3.F32.PACK_AB_MERGE_C R151, RZ, R151, RZ ;  /* 0x00000097ff97723e */ /* 0x000fe200048070ff */
[-C--:B------:R-:W-:Y:S01]  /*8710*/  FMUL R152, R152, R11.reuse ;  /* 0x0000000b98987220 */ /* 0x080fe20000400000 */
[-C--:B------:R-:W-:Y:S01]  /*8720*/  FMUL R147, R147, R11.reuse ;  /* 0x0000000b93937220 */ /* 0x080fe20000400000 */
[----:B------:R-:W-:Y:S01]  /*8730*/  FMUL R150, R150, R11 ;  /* 0x0000000b96967220 */ /* 0x000fe20000400000 */
[----:B------:R-:W-:Y:S01]  /*8740*/  F2FP.SATFINITE.E4M3.F32.PACK_AB_MERGE_C R149, RZ, R149, RZ ;  /* 0x00000095ff95723e */ /* 0x000fe200048070ff */
[-C--:B------:R-:W-:Y:S01]  /*8750*/  FMUL R145, R145, R11.reuse ;  /* 0x0000000b91917220 */ /* 0x080fe20000400000 */
[----:B------:R-:W-:Y:S01]  /*8760*/  FMUL R146, R146, R11 ;  /* 0x0000000b92927220 */ /* 0x000fe20000400000 */
[----:B------:R-:W-:Y:S01]  /*8770*/  F2FP.SATFINITE.E4M3.F32.PACK_AB_MERGE_C R147, RZ, R147, RZ ;  /* 0x00000093ff93723e */ /* 0x000fe200048070ff */
[-C--:B------:R-:W-:Y:S01]  /*8780*/  FMUL R141, R141, R11.reuse ;  /* 0x0000000b8d8d7220 */ /* 0x080fe20000400000 */
[----:B------:R-:W0:Y:S01]  /*8790*/  @!P3 LDC.64 R32, c[0x0][0x5c0] ;  /* 0x00017000ff20bb82 */ /* 0x000e220000000a00 */
[----:B------:R-:W-:Y:S01]  /*87a0*/  @P3 LOP3.LUT R10, R10, 0x100000, RZ, 0xfc, !PT ;  /* 0x001000000a0a3812 */ /* 0x000fe200078efcff */
[----:B------:R-:W-:Y:S01]  /*87b0*/  FMUL R144, R144, R11 ;  /* 0x0000000b90907220 */ /* 0x000fe20000400000 */
[----:B------:R-:W-:Y:S01]  /*87c0*/  F2FP.SATFINITE.E4M3.F32.PACK_AB_MERGE_C R145, RZ, R145, RZ ;  /* 0x00000091ff91723e */ /* 0x000fe200048070ff */
[-C--:B------:R-:W-:Y:S01]  /*87d0*/  FMUL R137, R137, R11.reuse ;  /* 0x0000000b89897220 */ /* 0x080fe20000400000 */
[----:B------:R-:W-:Y:S01]  /*87e0*/  LOP3.LUT R10, R10, 0xfff7ffff, RZ, 0xc0, !PT ;  /* 0xfff7ffff0a0a7812 */ /* 0x000fe200078ec0ff */
        /* <DEDUP_REMOVED lines=23> */
[-C--:B------:R-:W-:Y:S01]  /*8960*/  FMUL R116, R116, R11.reuse ;  /* 0x0000000b74747220 */ /* 0x080fe20000400000 */
[----:B------:R-:W-:Y:S01]  /*8970*/  ISETP.GE.AND P0, PT, R169, 0x81, PT ;  /* 0x00000081a900780c */ /* 0x000fe20003f06270 */
[----:B------:R-:W-:Y:S01]  /*8980*/  FMUL R113, R113, R11 ;  /* 0x0000000b71717220 */ /* 0x000fe20000400000 */
[----:B------:R-:W-:Y:S01]  /*8990*/  F2FP.SATFINITE.E4M3.F32.PACK_AB_MERGE_C R117, RZ, R117, RZ ;  /* 0x00000075ff75723e */ /* 0x000fe200048070ff */
[-C--:B------:R-:W-:Y:S01]  /*89a0*/  FMUL R114, R114, R11.reuse ;  /* 0x0000000b72727220 */ /* 0x080fe20000400000 */
[----:B------:R-:W-:Y:S01]  /*89b0*/  ISETP.LT.OR P4, PT, R165, 0x1, !P0 ;  /* 0x00000001a500780c */ /* 0x000fe20004781670 */
[----:B------:R-:W-:Y:S01]  /*89c0*/  FMUL R107, R107, R11 ;  /* 0x0000000b6b6b7220 */ /* 0x000fe20000400000 */
[----:B------:R-:W-:Y:S01]  /*89d0*/  F2FP.SATFINITE.E4M3.F32.PACK_AB_MERGE_C R115, RZ, R115, RZ ;  /* 0x00000073ff73723e */ /* 0x000fe200048070ff */
        /* <DEDUP_REMOVED lines=18> */
[-C--:B------:R-:W-:Y:S01]  /*8b00*/  FMUL R22, R22, R11.reuse ;  /* 0x0000000b16167220 */ /* 0x080fe20000400000 */
[-C--:B------:R-:W-:Y:S01]  /*8b10*/  FMUL R96, R96, R11.reuse ;  /* 0x0000000b60607220 */ /* 0x080fe20000400000 */
[----:B------:R-:W-:Y:S01]  /*8b20*/  FMUL R21, R21, R11 ;  /* 0x0000000b15157220 */ /* 0x000fe20000400000 */
[----:B------:R-:W-:Y:S01]  /*8b30*/  F2FP.SATFINITE.E4M3.F32.PACK_AB_MERGE_C R97, RZ, R97, RZ ;  /* 0x00000061ff61723e */ /* 0x000fe200048070ff */
[----:B------:R-:W-:-:S03]  /*8b40*/  FMUL R20, R20, R11 ;  /* 0x0000000b14147220 */ /* 0x000fc60000400000 */
[----:B------:R-:W-:Y:S02]  /*8b50*/  F2FP.SATFINITE.E4M3.F32.PACK_AB_MERGE_C R21, RZ, R21, RZ ;  /* 0x00000015ff15723e */ /* 0x000fe400048070ff */
        /* <DEDUP_REMOVED lines=167> */
[----:B------:R-:W0:Y:S01]  /*95d0*/  @!P2 LDC.64 R60, c[0x0][0x5c0] ;  /* 0x00017000ff3cab82 */ /* 0x000e220000000a00 */
[----:B------:R-:W-:-:S04]  /*95e0*/  ISETP.GE.AND P3, PT, R169, 0x89, PT ;  /* 0x00000089a900780c */ /* 0x000fc80003f66270 */
[----:B------:R-:W-:Y:S02]  /*95f0*/  ISETP.LT.OR P5, PT, R165, 0x11, !P3 ;  /* 0x00000011a500780c */ /* 0x000fe40005fa1670 */
        /* <DEDUP_REMOVED lines=46> */
[----:B------:R-:W-:-:S02]  /*98e0*/  P2R R211, PR, RZ, 0x2 ;  /* 0x00000002ffd37803 */ /* 0x000fc40000000000 */
[----:B------:R-:W-:-:S04]  /*98f0*/  @P5 LOP3.LUT R111, R111, 0x800, RZ, 0xfc, !PT ;  /* 0x000008006f6f5812 */ /* 0x000fc800078efcff */
[----:B------:R-:W-:-:S03]  /*9900*/  LOP3.LUT R111, R111, 0xfffffbff, RZ, 0xc0, !PT ;  /* 0xfffffbff6f6f7812 */ /* 0x000fc600078ec0ff */
[----:B------:R-:W-:-:S04]  /*9910*/  @!P1 IADD3 R199, P4, P2, R17, R26, R18 ;  /* 0x0000001a11c79210 */ /* 0x000fc80007a9e012 */
        /* <DEDUP_REMOVED lines=32> */
[C---:B------:R-:W-:Y:S02]  /*9b20*/  ISETP.LT.OR P2, PT, R165.reuse, 0x1a, !P0 ;  /* 0x0000001aa500780c */ /* 0x040fe40004741670 */
[----:B------:R-:W-:Y:S02]  /*9b30*/  ISETP.LT.OR P1, PT, R165, 0x21, !P3 ;  /* 0x00000021a500780c */ /* 0x000fe40005f21670 */
[----:B------:R-:W-:-:S02]  /*9b40*/  LOP3.LUT R111, R111, 0xfffdffff, RZ, 0xc0, !PT ;  /* 0xfffdffff6f6f7812 */ /* 0x000fc400078ec0ff */
[----:B------:R-:W-:-:S07]  /*9b50*/  P2R R188, PR, RZ, 0x4 ;  /* 0x00000004ffbc7803 */ /* 0x000fce0000000000 */
[----:B------:R-:W-:Y:S02]  /*9b60*/  @!P2 IADD3 R183, P5, P4, R17, R26, R18 ;  /* 0x0000001a11b7a210 */ /* 0x000fe40007cbe012 */
[----:B------:R-:W-:Y:S02]  /*9b70*/  @P1 LOP3.LUT R111, R111, 0x20000, RZ, 0xfc, !PT ;  /* 0x000200006f6f1812 */ /* 0x000fe400078efcff */
[----:B------:R-:W-:Y:S02]  /*9b80*/  @!P2 IADD3.X R182, R13, R170, R16, P5, P4 ;  /* 0x000000aa0db6a210 */ /* 0x000fe40002fe8410 */
[----:B------:R-:W-:Y:S02]  /*9b90*/  @!P1 IADD3 R179, P5, P4, R17, R26, R15 ;  /* 0x0000001a11b39210 */ /* 0x000fe40007cbe00f */
[----:B------:R-:W-:Y:S02]  /*9ba0*/  LOP3.LUT R111, R111, 0xfffeffff, RZ, 0xc0, !PT ;  /* 0xfffeffff6f6f7812 */ /* 0x000fe400078ec0ff */
[----:B------:R-:W-:-:S02]  /*9bb0*/  @!P1 IADD3.X R178, R13, R170, R14, P5, P4 ;  /* 0x000000aa0db29210 */ /* 0x000fc40002fe840e */
[----:B------:R-:W-:-:S13]  /*9bc0*/  ISETP.LT.OR P1, PT, R165, 0x22, !P3 ;  /* 0x00000022a500780c */ /* 0x000fda0005f21670 */
[----:B------:R-:W-:Y:S02]  /*9bd0*/  @!P1 IADD3 R177, P5, P4, R17, R26, R15 ;  /* 0x0000001a11b19210 */ /* 0x000fe40007cbe00f */
[----:B------:R-:W-:Y:S02]  /*9be0*/  @P1 LOP3.LUT R111, R111, 0x10000, RZ, 0xfc, !PT ;  /* 0x000100006f6f1812 */ /* 0x000fe400078efcff */
[----:B------:R-:W-:Y:S02]  /*9bf0*/  @!P1 IADD3.X R176, R13, R170, R14, P5, P4 ;  /* 0x000000aa0db09210 */ /* 0x000fe40002fe840e */
[C---:B------:R-:W-:Y:S02]  /*9c00*/  ISETP.LT.OR P1, PT, R165.reuse, 0x29, !P3 ;  /* 0x00000029a500780c */ /* 0x040fe40005f21670 */
[----:B------:R-:W-:Y:S02]  /*9c10*/  ISETP.LT.OR P3, PT, R165, 0x2a, !P3 ;  /* 0x0000002aa500780c */ /* 0x000fe40005f61670 */
[----:B------:R-:W-:-:S02]  /*9c20*/  LOP3.LUT R111, R111, 0xffff7fff, RZ, 0xc0, !PT ;  /* 0xffff7fff6f6f7812 */ /* 0x000fc400078ec0ff */
[----:B------:R-:W-:-:S07]  /*9c30*/  P2R R173, PR, RZ, 0x8 ;  /* 0x00000008ffad7803 */ /* 0x000fce0000000000 */
[--C-:B------:R-:W-:Y:S02]  /*9c40*/  @!P1 IADD3 R171, P5, P4, R17, R26, R15.reuse ;  /* 0x0000001a11ab9210 */ /* 0x100fe40007cbe00f */
[----:B------:R-:W-:Y:S02]  /*9c50*/  @P1 LOP3.LUT R111, R111, 0x8000, RZ, 0xfc, !PT ;  /* 0x000080006f6f1812 */ /* 0x000fe400078efcff */
[--C-:B------:R-:W-:Y:S02]  /*9c60*/  @!P1 IADD3.X R174, R13, R170, R14.reuse, P5, P4 ;  /* 0x000000aa0dae9210 */ /* 0x100fe40002fe840e */
[----:B------:R-:W-:Y:S02]  /*9c70*/  @!P3 IADD3 R167, P5, P4, R17, R26, R15 ;  /* 0x0000001a11a7b210 */ /* 0x000fe40007cbe00f */
[----:B------:R-:W-:Y:S02]  /*9c80*/  LOP3.LUT P1, RZ, R111, 0x100000, RZ, 0xc0, !PT ;  /* 0x001000006fff7812 */ /* 0x000fe4000782c0ff */
[----:B------:R-:W-:-:S02]  /*9c90*/  @!P3 IADD3.X R172, R13, R170, R14, P5, P4 ;  /* 0x000000aa0dacb210 */ /* 0x000fc40002fe840e */
[----:B------:R-:W-:Y:S02]  /*9ca0*/  ISETP.LT.OR P4, PT, R165, 0x21, !P0 ;  /* 0x00000021a500780c */ /* 0x000fe40004781670 */
[----:B------:R-:W-:Y:S02]  /*9cb0*/  LOP3.LUT P3, RZ, R10, 0x200000, RZ, 0xc0, !PT ;  /* 0x002000000aff7812 */ /* 0x000fe4000786c0ff */
        /* <DEDUP_REMOVED lines=8> */
[----:B------:R-:W-:Y:S02]  /*9d40*/  ISETP.GE.AND P6, PT, R169, 0x1, PT ;  /* 0x00000001a900780c */ /* 0x000fe40003fc6270 */
[----:B------:R-:W-:Y:S02]  /*9d50*/  LOP3.LUT P5, RZ, R10, 0x200, RZ, 0xc0, !PT ;  /* 0x000002000aff7812 */ /* 0x000fe400078ac0ff */
[----:B------:R-:W-:-:S13]  /*9d60*/  ISETP.LT.OR P0, PT, R165, 0x1, !P6 ;  /* 0x00000001a500780c */ /* 0x000fda0007701670 */
[----:B------:R-:W0:Y:S02]  /*9d70*/  @!P0 LDC.64 R60, c[0x0][0x5c0] ;  /* 0x00017000ff3c8b82 */ /* 0x000e240000000a00 */
[----:B0-----:R-:W-:-:S05]  /*9d80*/  @!P0 IADD3 R200, P2, R26, R60, RZ ;  /* 0x0000003c1ac88210 */ /* 0x001fca0007f5e0ff */
[----:B------:R-:W-:-:S05]  /*9d90*/  @!P0 IMAD.X R201, R170, 0x1, R61, P2 ;  /* 0x00000001aac98824 */ /* 0x000fca00010e063d */
[----:B------:R0:W-:Y:S01]  /*9da0*/  @!P0 STG.E.U8 desc[UR26][R200.64], R109 ;  /* 0x0000006dc8008986 */ /* 0x0001e2000c10111a */
[----:B------:R-:W-:Y:S02]  /*9db0*/  ISETP.LT.OR P0, PT, R165, 0x2, !P6 ;  /* 0x00000002a500780c */ /* 0x000fe40007701670 */
[----:B0-----:R-:W-:-:S11]  /*9dc0*/  P2R R200, PR, RZ, 0x8 ;  /* 0x00000008ffc87803 */ /* 0x001fd60000000000 */
[----:B------:R-:W0:Y:S01]  /*9dd0*/  @!P0 LDC.64 R60, c[0x0][0x5c0] ;  /* 0x00017000ff3c8b82 */ /* 0x000e220000000a00 */
[----:B------:R-:W-:Y:S02]  /*9de0*/  F2FP.SATFINITE.E4M3.F32.PACK_AB_MERGE_C R201, RZ, R110, RZ ;  /* 0x0000006effc9723e */ /* 0x000fe400048070ff */
[----:B0-----:R-:W-:-:S05]  /*9df0*/  @!P0 IADD3 R202, P2, R26, R60, RZ ;  /* 0x0000003c1aca8210 */ /* 0x001fca0007f5e0ff */
[----:B------:R-:W-:Y:S01]  /*9e00*/  @!P0 IMAD.X R203, R170, 0x1, R61, P2 ;  /* 0x00000001aacb8824 */ /* 0x000fe200010e063d */
[----:B------:R-:W-:-:S04]  /*9e10*/  LOP3.LUT P2, RZ, R10, 0x100000, RZ, 0xc0, !PT ;  /* 0x001000000aff7812 */ /* 0x000fc8000784c0ff */
[----:B------:R-:W-:Y:S01]  /*9e20*/  @!P0 STG.E.U8 desc[UR26][R202.64+0x1], R221 ;  /* 0x000001ddca008986 */ /* 0x000fe2000c10111a */
[----:B------:R-:W-:-:S03]  /*9e30*/  ISETP.LT.OR P0, PT, R165, 0x9, !P6 ;  /* 0x00000009a500780c */ /* 0x000fc60007701670 */
[----:B------:R0:W-:Y:S01]  /*9e40*/  @!P4 STG.E.U8 desc[UR26][R62.64], R103 ;  /* 0x000000673e00c986 */ /* 0x0001e2000c10111a */
[----:B------:R-:W-:-:S03]  /*9e50*/  ISETP.LT.OR P4, PT, R165, 0xa, !P6 ;  /* 0x0000000aa500780c */ /* 0x000fc60007781670 */
[----:B------:R1:W-:Y:S01]  /*9e60*/  @!P1 STG.E.U8 desc[UR26][R34.64+0x1], R201 ;  /* 0x000001c922009986 */ /* 0x0003e2000c10111a */
[----:B------:R-:W-:-:S05]  /*9e70*/  LOP3.LUT P1, RZ, R111, 0x40, RZ, 0xc0, !PT ;  /* 0x000000406fff7812 */ /* 0x000fca000782c0ff */
[----:B------:R-:W2:Y:S01]  /*9e80*/  @!P0 LDC.64 R60, c[0x0][0x5c0] ;  /* 0x00017000ff3c8b82 */ /* 0x000ea20000000a00 */
[----:B0-----:R-:W-:Y:S02]  /*9e90*/  F2FP.SATFINITE.E4M3.F32.PACK_AB_MERGE_C R63, RZ, R128, RZ ;  /* 0x00000080ff3f723e */ /* 0x001fe400048070ff */
[----:B------:R-:W-:Y:S02]  /*9ea0*/  P2R R62, PR, RZ, 0x40 ;  /* 0x00000040ff3e7803 */ /* 0x000fe40000000000 */
[----:B-1----:R-:W-:Y:S02]  /*9eb0*/  F2FP.SATFINITE.E4M3.F32.PACK_AB_MERGE_C R35, RZ, R124, RZ ;  /* 0x0000007cff23723e */ /* 0x002fe400048070ff */
[----:B------:R-:W-:Y:S02]  /*9ec0*/  LOP3.LUT P6, RZ, R10, 0x80000, RZ, 0xc0, !PT ;  /* 0x000800000aff7812 */ /* 0x000fe400078cc0ff */
[----:B--2---:R-:W-:-:S05]  /*9ed0*/  @!P0 IADD3 R108, P3, R26, R60, RZ ;  /* 0x0000003c1a6c8210 */ /* 0x004fca0007f7e0ff */
[----:B------:R-:W-:Y:S02]  /*9ee0*/  @!P0 IMAD.X R109, R170, 0x1, R61, P3 ;  /* 0x00000001aa6d8824 */ /* 0x000fe400018e063d */
[----:B------:R-:W0:Y:S03]  /*9ef0*/  @!P4 LDC.64 R60, c[0x0][0x5c0] ;  /* 0x00017000ff3ccb82 */ /* 0x000e260000000a00 */
[----:B------:R-:W-:Y:S01]  /*9f00*/  @!P0 STG.E.U8 desc[UR26][R108.64+0x8], R129 ;  /* 0x000008816c008986 */ /* 0x000fe2000c10111a */
[----:B------:R-:W-:Y:S02]  /*9f10*/  LOP3.LUT P0, RZ, R111, 0x20, RZ, 0xc0, !PT ;  /* 0x000000206fff7812 */ /* 0x000fe4000780c0ff */
[----:B0-----:R-:W-:-:S05]  /*9f20*/  @!P4 IADD3 R60, P3, R26, R60, RZ ;  /* 0x0000003c1a3cc210 */ /* 0x001fca0007f7e0ff */
[----:B------:R-:W-:Y:S01]  /*9f30*/  @!P4 IMAD.X R61, R170, 0x1, R61, P3 ;  /* 0x00000001aa3dc824 */ /* 0x000fe200018e063d */
[----:B------:R-:W-:-:S04]  /*9f40*/  ISETP.NE.AND P3, PT, R200, RZ, PT ;  /* 0x000000ffc800720c */ /* 0x000fc80003f65270 */
[----:B------:R0:W-:Y:S01]  /*9f50*/  @!P4 STG.E.U8 desc[UR26][R60.64+0x9], R35 ;  /* 0x000009233c00c986 */ /* 0x0001e2000c10111a */
[----:B------:R-:W-:-:S08]  /*9f60*/  LOP3.LUT P4, RZ, R10, 0x40000, RZ, 0xc0, !PT ;  /* 0x000400000aff7812 */ /* 0x000fd0000788c0ff */
[----:B------:R1:W-:Y:S01]  /*9f70*/  @!P3 STG.E.U8 desc[UR26][R30.64+0x8], R121 ;  /* 0x000008791e00b986 */ /* 0x0003e2000c10111a */
[C---:B------:R-:W-:Y:S01]  /*9f80*/  LOP3.LUT P3, RZ, R10.reuse, 0x20000, RZ, 0xc0, !PT ;  /* 0x000200000aff7812 */ /* 0x040fe2000786c0ff */
[----:B0-----:R-:W0:Y:S02]  /*9f90*/  @!P1 LDC.64 R34, c[0x0][0x5c0] ;  /* 0x00017000ff229b82 */ /* 0x001e240000000a00 */
[----:B------:R-:W-:Y:S01]  /*9fa0*/  @!P2 STG.E.U8 desc[UR26][R32.64+0x9], R63 ;  /* 0x0000093f2000a986 */ /* 0x000fe2000c10111a */
[----:B------:R-:W-:Y:S02]  /*9fb0*/  LOP3.LUT P2, RZ, R111, 0x10, RZ, 0xc0, !PT ;  /* 0x000000106fff7812 */ /* 0x000fe4000784c0ff */
[----:B------:R-:W-:Y:S01]  /*9fc0*/  F2FP.SATFINITE.E4M3.F32.PACK_AB_MERGE_C R61, RZ, R130, RZ ;  /* 0x00000082ff3d723e */ /* 0x000fe200048070ff */
[----:B------:R2:W-:Y:S01]  /*9fd0*/  @!P6 STG.E.U8 desc[UR26][R24.64], R123 ;  /* 0x0000007b1800e986 */ /* 0x0005e2000c10111a */
[----:B------:R-:W-:Y:S01]  /*9fe0*/  LOP3.LUT P6, RZ, R10, 0x10000, RZ, 0xc0, !PT ;  /* 0x000100000aff7812 */ /* 0x000fe200078cc0ff */
[----:B-1----:R-:W1:Y:S02]  /*9ff0*/  @!P0 LDC.64 R30, c[0x0][0x5c0] ;  /* 0x00017000ff1e8b82 */ /* 0x002e640000000a00 */
[----:B------:R3:W-:Y:S06]  /*a000*/  @!P5 STG.E.U8 desc[UR26][R36.64+0x1], R61 ;  /* 0x0000013d2400d986 */ /* 0x0007ec000c10111a */
[----:B--2---:R-:W2:Y:S01]  /*a010*/  @!P2 LDC.64 R24, c[0x0][0x5c0] ;  /* 0x00017000ff18ab82 */ /* 0x004ea20000000a00 */
[----:B---3--:R-:W-:-:S02]  /*a020*/  P2R R36, PR, RZ, 0x40 ;  /* 0x00000040ff247803 */ /* 0x008fc40000000000 */
[----:B0-----:R-:W-:Y:S02]  /*a030*/  @!P1 IADD3 R34, P5, R219, R34, RZ ;  /* 0x00000022db229210 */ /* 0x001fe40007fbe0ff */
[C---:B------:R-:W-:Y:S02]  /*a040*/  LOP3.LUT P6, RZ, R111.reuse, 0x8, RZ, 0xc0, !PT ;  /* 0x000000086fff7812 */ /* 0x040fe400078cc0ff */
[----:B------:R-:W-:Y:S01]  /*a050*/  F2FP.SATFINITE.E4M3.F32.PACK_AB_MERGE_C R37, RZ, R142, RZ ;  /* 0x0000008eff25723e */ /* 0x000fe200048070ff */
[----:B------:R-:W-:Y:S01]  /*a060*/  @!P1 IMAD.X R35, R218, 0x1, R35, P5 ;  /* 0x00000001da239824 */ /* 0x000fe200028e0623 */
[----:B------:R-:W-:-:S04]  /*a070*/  LOP3.LUT P5, RZ, R111, 0x4, RZ, 0xc0, !PT ;  /* 0x000000046fff7812 */ /* 0x000fc800078ac0ff */
[----:B------:R0:W-:Y:S01]  /*a080*/  @!P1 STG.E.U8 desc[UR26][R34.64], R133 ;  /* 0x0000008522009986 */ /* 0x0001e2000c10111a */
[----:B-1----:R-:W-:-:S05]  /*a090*/  @!P0 IADD3 R30, P1, R217, R30, RZ ;  /* 0x0000001ed91e8210 */ /* 0x002fca0007f3e0ff */
[----:B------:R-:W-:Y:S01]  /*a0a0*/  @!P0 IMAD.X R31, R216, 0x1, R31, P1 ;  /* 0x00000001d81f8824 */ /* 0x000fe200008e061f */
[----:B------:R-:W-:-:S04]  /*a0b0*/  LOP3.LUT P1, RZ, R10, 0x2000, RZ, 0xc0, !PT ;  /* 0x000020000aff7812 */ /* 0x000fc8000782c0ff */
[----:B------:R1:W-:Y:S01]  /*a0c0*/  @!P0 STG.E.U8 desc[UR26][R30.64+0x1], R37 ;  /* 0x000001251e008986 */ /* 0x0003e2000c10111a */
[----:B0-----:R-:W-:Y:S02]  /*a0d0*/  P2R R34, PR, RZ, 0x2 ;  /* 0x00000002ff227803 */ /* 0x001fe40000000000 */
[----:B--2---:R-:W-:Y:S01]  /*a0e0*/  @!P2 IADD3 R32, P1, R215, R24, RZ ;  /* 0x00000018d720a210 */ /* 0x004fe20007f3e0ff */
[----:B------:R-:W-:Y:S01]  /*a0f0*/  @!P4 STG.E.U8 desc[UR26][R42.64+0x8], R143 ;  /* 0x0000088f2a00c986 */ /* 0x000fe2000c10111a */
[----:B------:R-:W-:Y:S02]  /*a100*/  F2FP.SATFINITE.E4M3.F32.PACK_AB_MERGE_C R35, RZ, R148, RZ ;  /* 0x00000094ff23723e */ /* 0x000fe400048070ff */
[----:B------:R-:W-:Y:S01]  /*a110*/  LOP3.LUT P0, RZ, R111, 0x2, RZ, 0xc0, !PT ;  /* 0x000000026fff7812 */ /* 0x000fe2000780c0ff */
[----:B------:R-:W-:Y:S01]  /*a120*/  @!P2 IMAD.X R33, R214, 0x1, R25, P1 ;  /* 0x00000001d621a824 */ /* 0x000fe200008e0619 */
[----:B------:R-:W-:Y:S01]  /*a130*/  LOP3.LUT P4, RZ, R10, 0x1000, RZ, 0xc0, !PT ;  /* 0x000010000aff7812 */ /* 0x000fe2000788c0ff */
[----:B------:R-:W0:Y:S01]  /*a140*/  @!P6 LDC.64 R24, c[0x0][0x5c0] ;  /* 0x00017000ff18eb82 */ /* 0x000e220000000a00 */
[----:B------:R2:W-:Y:S01]  /*a150*/  @!P3 STG.E.U8 desc[UR26][R46.64+0x9], R35 ;  /* 0x000009232e00b986 */ /* 0x0005e2000c10111a */
[----:B-1----:R-:W-:-:S02]  /*a160*/  F2FP.SATFINITE.E4M3.F32.PACK_AB_MERGE_C R37, RZ, R162, RZ ;  /* 0x000000a2ff25723e */ /* 0x002fc400048070ff */
[----:B------:R-:W-:Y:S01]  /*a170*/  LOP3.LUT P3, RZ, R111, 0x1, RZ, 0xc0, !PT ;  /* 0x000000016fff7812 */ /* 0x000fe2000786c0ff */
[----:B------:R-:W-:Y:S01]  /*a180*/  @!P2 STG.E.U8 desc[UR26][R32.64+0x8], R157 ;  /* 0x0000089d2000a986 */ /* 0x000fe2000c10111a */
[----:B------:R-:W-:Y:S02]  /*a190*/  LOP3.LUT P2, RZ, R10, 0x100, RZ, 0xc0, !PT ;  /* 0x000001000aff7812 */ /* 0x000fe4000784c0ff */
[----:B--2---:R-:W-:Y:S02]  /*a1a0*/  F2FP.SATFINITE.E4M3.F32.PACK_AB_MERGE_C R35, RZ, R140, RZ ;  /* 0x0000008cff23723e */ /* 0x004fe400048070ff */
[----:B0-----:R-:W-:-:S05]  /*a1b0*/  @!P6 IADD3 R30, P1, R213, R24, RZ ;  /* 0x00000018d51ee210 */ /* 0x001fca0007f3e0ff */
[----:B------:R-:W-:Y:S01]  /*a1c0*/  @!P6 IMAD.X R31, R212, 0x1, R25, P1 ;  /* 0x00000001d41fe824 */ /* 0x000fe200008e0619 */
[----:B------:R-:W-:Y:S01]  /*a1d0*/  ISETP.NE.AND P1, PT, R34, RZ, PT ;  /* 0x000000ff2200720c */ /* 0x000fe20003f25270 */
[----:B------:R-:W0:Y:S03]  /*a1e0*/  @!P5 LDC.64 R24, c[0x0][0x5c0] ;  /* 0x00017000ff18db82 */ /* 0x000e260000000a00 */
[----:B------:R1:W-:Y:S01]  /*a1f0*/  @!P6 STG.E.U8 desc[UR26][R30.64+0x9], R35 ;  /* 0x000009231e00e986 */ /* 0x0003e2000c10111a */
[----:B------:R-:W-:Y:S02]  /*a200*/  ISETP.NE.AND P6, PT, R36, RZ, PT ;  /* 0x000000ff2400720c */ /* 0x000fe40003fc5270 */
[----:B-1----:R-:W-:-:S11]  /*a210*/  F2FP.SATFINITE.E4M3.F32.PACK_AB_MERGE_C R35, RZ, R136, RZ ;  /* 0x00000088ff23723e */ /* 0x002fd600048070ff */
[----:B------:R-:W-:Y:S01]  /*a220*/  @!P6 STG.E.U8 desc[UR26][R54.64], R139 ;  /* 0x0000008b3600e986 */ /* 0x000fe2000c10111a */
[----:B------:R-:W-:-:S03]  /*a230*/  ISETP.NE.AND P6, PT, R62, RZ, PT ;  /* 0x000000ff3e00720c */ /* 0x000fc60003fc5270 */
[----:B------:R-:W-:Y:S01]  /*a240*/  @!P1 STG.E.U8 desc[UR26][R28.64+0x1], R37 ;  /* 0x000001251c009986 */ /* 0x000fe2000c10111a */
[----:B0-----:R-:W-:-:S05]  /*a250*/  @!P5 IADD3 R32, P1, R209, R24, RZ ;  /* 0x00000018d120d210 */ /* 0x001fca0007f3e0ff */
[----:B------:R-:W-:Y:S01]  /*a260*/  @!P5 IMAD.X R33, R210, 0x1, R25, P1 ;  /* 0x00000001d221d824 */ /* 0x000fe200008e0619 */
[----:B------:R-:W-:Y:S01]  /*a270*/  ISETP.NE.AND P1, PT, R211, RZ, PT ;  /* 0x000000ffd300720c */ /* 0x000fe20003f25270 */
[----:B------:R-:W0:Y:S03]  /*a280*/  @!P0 LDC.64 R24, c[0x0][0x5c0] ;  /* 0x00017000ff188b82 */ /* 0x000e260000000a00 */
[----:B------:R1:W-:Y:S02]  /*a290*/  @!P5 STG.E.U8 desc[UR26][R32.64], R161 ;  /* 0x000000a12000d986 */ /* 0x0003e4000c10111a */
[----:B-1----:R-:W-:Y:S02]  /*a2a0*/  F2FP.SATFINITE.E4M3.F32.PACK_AB_MERGE_C R33, RZ, R164, RZ ;  /* 0x000000a4ff21723e */ /* 0x002fe400048070ff */
[----:B0-----:R-:W-:-:S05]  /*a2b0*/  @!P0 IADD3 R30, P5, R207, R24, RZ ;  /* 0x00000018cf1e8210 */ /* 0x001fca0007fbe0ff */
[----:B------:R-:W-:Y:S01]  /*a2c0*/  @!P0 IMAD.X R31, R208, 0x1, R25, P5 ;  /* 0x00000001d01f8824 */ /* 0x000fe200028e0619 */
[----:B------:R-:W-:Y:S01]  /*a2d0*/  LOP3.LUT P5, RZ, R111, 0x400, RZ, 0xc0, !PT ;  /* 0x000004006fff7812 */ /* 0x000fe200078ac0ff */
[----:B------:R-:W0:Y:S03]  /*a2e0*/  @!P3 LDC.64 R24, c[0x0][0x5c0] ;  /* 0x00017000ff18bb82 */ /* 0x000e260000000a00 */
[----:B------:R1:W-:Y:S01]  /*a2f0*/  @!P0 STG.E.U8 desc[UR26][R30.64+0x1], R35 ;  /* 0x000001231e008986 */ /* 0x0003e2000c10111a */
[----:B------:R-:W-:-:S03]  /*a300*/  LOP3.LUT P0, RZ, R10, 0x8000, RZ, 0xc0, !PT ;  /* 0x000080000aff7812 */ /* 0x000fc6000780c0ff */
[----:B------:R-:W-:Y:S01]  /*a310*/  @!P4 STG.E.U8 desc[UR26][R50.64+0x8], R163 ;  /* 0x000008a33200c986 */ /* 0x000fe2000c10111a */
[----:B------:R-:W-:-:S03]  /*a320*/  LOP3.LUT P4, RZ, R10, 0x4000, RZ, 0xc0, !PT ;  /* 0x000040000aff7812 */ /* 0x000fc6000788c0ff */
[----:B------:R-:W-:Y:S01]  /*a330*/  @!P2 STG.E.U8 desc[UR26][R48.64+0x9], R33 ;  /* 0x000009213000a986 */ /* 0x000fe2000c10111a */
[----:B-1----:R-:W-:Y:S02]  /*a340*/  F2FP.SATFINITE.E4M3.F32.PACK_AB_MERGE_C R35, RZ, R160, RZ ;  /* 0x000000a0ff23723e */ /* 0x002fe400048070ff */
[----:B0-----:R-:W-:-:S05]  /*a350*/  @!P3 IADD3 R28, P2, R205, R24, RZ ;  /* 0x00000018cd1cb210 */ /* 0x001fca0007f5e0ff */
[----:B------:R-:W-:Y:S01]  /*a360*/  @!P3 IMAD.X R29, R206, 0x1, R25, P2 ;  /* 0x00000001ce1db824 */ /* 0x000fe200010e0619 */
[----:B------:R-:W-:Y:S01]  /*a370*/  LOP3.LUT P2, RZ, R10, 0x800, RZ, 0xc0, !PT ;  /* 0x000008000aff7812 */ /* 0x000fe2000784c0ff */
[----:B------:R-:W0:Y:S03]  /*a380*/  @!P1 LDC.64 R24, c[0x0][0x5c0] ;  /* 0x00017000ff189b82 */ /* 0x000e260000000a00 */
[----:B------:R-:W-:Y:S01]  /*a390*/  @!P3 STG.E.U8 desc[UR26][R28.64+0x8], R159 ;  /* 0x0000089f1c00b986 */ /* 0x000fe2000c10111a */
[----:B0-----:R-:W-:-:S05]  /*a3a0*/  @!P1 IADD3 R30, P3, R199, R24, RZ ;  /* 0x00000018c71e9210 */ /* 0x001fca0007f7e0ff */
[----:B------:R-:W-:-:S05]  /*a3b0*/  @!P1 IMAD.X R31, R204, 0x1, R25, P3 ;  /* 0x00000001cc1f9824 */ /* 0x000fca00018e0619 */
[----:B------:R0:W-:Y:S01]  /*a3c0*/  @!P1 STG.E.U8 desc[UR26][R30.64+0x9], R35 ;  /* 0x000009231e009986 */ /* 0x0001e2000c10111a */
[----:B------:R-:W-:Y:S02]  /*a3d0*/  ISETP.LT.OR P1, PT, R165, 0x11, !P6 ;  /* 0x00000011a500780c */ /* 0x000fe40007721670 */
[----:B0-----:R-:W-:-:S11]  /*a3e0*/  F2FP.SATFINITE.E4M3.F32.PACK_AB_MERGE_C R35, RZ, R158, RZ ;  /* 0x0000009eff23723e */ /* 0x001fd600048070ff */
[----:B------:R-:W0:Y:S02]  /*a3f0*/  @!P1 LDC.64 R24, c[0x0][0x5c0] ;  /* 0x00017000ff189b82 */ /* 0x000e240000000a00 */
[----:B0-----:R-:W-:-:S05]  /*a400*/  @!P1 IADD3 R32, P3, R26, R24, RZ ;  /* 0x000000181a209210 */ /* 0x001fca0007f7e0ff */
[----:B------:R-:W-:-:S05]  /*a410*/  @!P1 IMAD.X R33, R170, 0x1, R25, P3 ;  /* 0x00000001aa219824 */ /* 0x000fca00018e0619 */
[----:B------:R0:W-:Y:S01]  /*a420*/  @!P1 STG.E.U8 desc[UR26][R32.64+0x10], R155 ;  /* 0x0000109b20009986 */ /* 0x0001e2000c10111a */
[----:B------:R-:W-:Y:S02]  /*a430*/  ISETP.LT.OR P1, PT, R165, 0x12, !P6 ;  /* 0x00000012a500780c */ /* 0x000fe40007721670 */
[----:B0-----:R-:W-:-:S11]  /*a440*/  F2FP.SATFINITE.E4M3.F32.PACK_AB_MERGE_C R33, RZ, R156, RZ ;  /* 0x0000009cff21723e */ /* 0x001fd600048070ff */
[----:B------:R-:W0:Y:S02]  /*a450*/  @!P1 LDC.64 R24, c[0x0][0x5c0] ;  /* 0x00017000ff189b82 */ /* 0x000e240000000a00 */
[----:B0-----:R-:W-:-:S05]  /*a460*/  @!P1 IADD3 R28, P3, R26, R24, RZ ;  /* 0x000000181a1c9210 */ /* 0x001fca0007f7e0ff */
[----:B------:R-:W-:Y:S01]  /*a470*/  @!P1 IMAD.X R29, R170, 0x1, R25, P3 ;  /* 0x00000001aa1d9824 */ /* 0x000fe200018e0619 */
[----:B------:R-:W-:-:S04]  /*a480*/  LOP3.LUT P3, RZ, R10, 0x400, RZ, 0xc0, !PT ;  /* 0x000004000aff7812 */ /* 0x000fc8000786c0ff */
[----:B------:R0:W-:Y:S01]  /*a490*/  @!P1 STG.E.U8 desc[UR26][R28.64+0x11], R35 ;  /* 0x000011231c009986 */ /* 0x0001e2000c10111a */
[----:B------:R-:W-:-:S03]  /*a4a0*/  ISETP.LT.OR P1, PT, R165, 0x19, !P6 ;  /* 0x00000019a500780c */ /* 0x000fc60007721670 */
[----:B------:R-:W-:Y:S04]  /*a4b0*/  @!P0 STG.E.U8 desc[UR26][R38.64+0x10], R153 ;  /* 0x0000109926008986 */ /* 0x000fe8000c10111a */
[----:B------:R1:W-:Y:S01]  /*a4c0*/  @!P2 STG.E.U8 desc[UR26][R6.64+0x11], R33 ;  /* 0x000011210600a986 */ /* 0x0003e2000c10111a */
[----:B------:R-:W-:Y:S02]  /*a4d0*/  LOP3.LUT P2, RZ, R111, 0x800, RZ, 0xc0, !PT ;  /* 0x000008006fff7812 */ /* 0x000fe4000784c0ff */
[----:B0-----:R-:W-:-:S03]  /*a4e0*/  F2FP.SATFINITE.E4M3.F32.PACK_AB_MERGE_C R29, RZ, R152, RZ ;  /* 0x00000098ff1d723e */ /* 0x001fc600048070ff */
[----:B------:R-:W0:Y:S01]  /*a4f0*/  @!P1 LDC.64 R24, c[0x0][0x5c0] ;  /* 0x00017000ff189b82 */ /* 0x000e220000000a00 */
[----:B-1----:R-:W-:Y:S02]  /*a500*/  F2FP.SATFINITE.E4M3.F32.PACK_AB_MERGE_C R7, RZ, R154, RZ ;  /* 0x0000009aff07723e */ /* 0x002fe400048070ff */
[----:B0-----:R-:W-:-:S05]  /*a510*/  @!P1 IADD3 R30, P0, R26, R24, RZ ;  /* 0x000000181a1e9210 */ /* 0x001fca0007f1e0ff */
[----:B------:R-:W-:-:S05]  /*a520*/  @!P1 IMAD.X R31, R170, 0x1, R25, P0 ;  /* 0x00000001aa1f9824 */ /* 0x000fca00000e0619 */
[----:B------:R0:W-:Y:S01]  /*a530*/  @!P1 STG.E.U8 desc[UR26][R30.64+0x18], R151 ;  /* 0x000018971e009986 */ /* 0x0001e2000c10111a */
[----:B------:R-:W-:Y:S02]  /*a540*/  ISETP.LT.OR P1, PT, R165, 0x1a, !P6 ;  /* 0x0000001aa500780c */ /* 0x000fe40007721670 */
[----:B0-----:R-:W-:-:S11]  /*a550*/  P2R R30, PR, RZ, 0x40 ;  /* 0x00000040ff1e7803 */ /* 0x001fd60000000000 */
[----:B------:R-:W0:Y:S01]  /*a560*/  @!P1 LDC.64 R24, c[0x0][0x5c0] ;  /* 0x00017000ff189b82 */ /* 0x000e220000000a00 */
[----:B------:R-:W-:Y:S02]  /*a570*/  LOP3.LUT P6, RZ, R10, 0x40, RZ, 0xc0, !PT ;  /* 0x000000400aff7812 */ /* 0x000fe400078cc0ff */
[----:B------:R-:W-:Y:S02]  /*a580*/  F2FP.SATFINITE.E4M3.F32.PACK_AB_MERGE_C R31, RZ, R150, RZ ;  /* 0x00000096ff1f723e */ /* 0x000fe400048070ff */
[----:B0-----:R-:W-:-:S05]  /*a590*/  @!P1 IADD3 R24, P0, R26, R24, RZ ;  /* 0x000000181a189210 */ /* 0x001fca0007f1e0ff */
[----:B------:R-:W-:Y:S01]  /*a5a0*/  @!P1 IMAD.X R25, R170, 0x1, R25, P0 ;  /* 0x00000001aa199824 */ /* 0x000fe200000e0619 */
[----:B------:R-:W-:-:S04]  /*a5b0*/  LOP3.LUT P0, RZ, R10, 0x20, RZ, 0xc0, !PT ;  /* 0x000000200aff7812 */ /* 0x000fc8000780c0ff */
[----:B------:R0:W-:Y:S01]  /*a5c0*/  @!P1 STG.E.U8 desc[UR26][R24.64+0x19], R7 ;  /* 0x0000190718009986 */ /* 0x0001e2000c10111a */
[----:B------:R-:W-:-:S03]  /*a5d0*/  LOP3.LUT P1, RZ, R10, 0x80, RZ, 0xc0, !PT ;  /* 0x000000800aff7812 */ /* 0x000fc6000782c0ff */
[----:B------:R-:W-:Y:S01]  /*a5e0*/  @!P4 STG.E.U8 desc[UR26][R40.64+0x18], R149 ;  /* 0x000018952800c986 */ /* 0x000fe2000c10111a */
[----:B------:R-:W-:-:S03]  /*a5f0*/  LOP3.LUT P4, RZ, R10, 0x10, RZ, 0xc0, !PT ;  /* 0x000000100aff7812 */ /* 0x000fc6000788c0ff */
[----:B------:R1:W-:Y:S01]  /*a600*/  @!P3 STG.E.U8 desc[UR26][R44.64+0x19], R29 ;  /* 0x0000191d2c00b986 */ /* 0x0003e2000c10111a */
[----:B------:R-:W-:Y:S01]  /*a610*/  LOP3.LUT P3, RZ, R111, 0x200, RZ, 0xc0, !PT ;  /* 0x000002006fff7812 */ /* 0x000fe2000786c0ff */
[----:B0-----:R-:W0:Y:S04]  /*a620*/  @!P2 LDC.64 R6, c[0x0][0x5c0] ;  /* 0x00017000ff06ab82 */ /* 0x001e280000000a00 */
[----:B------:R-:W-:Y:S04]  /*a630*/  @!P1 STG.E.U8 desc[UR26][R58.64+0x10], R147 ;  /* 0x000010933a009986 */ /* 0x000fe8000c10111a */
[----:B------:R2:W-:Y:S01]  /*a640*/  @!P6 STG.E.U8 desc[UR26][R56.64+0x11], R31 ;  /* 0x0000111f3800e986 */ /* 0x0005e2000c10111a */
[----:B------:R-:W-:Y:S01]  /*a650*/  LOP3.LUT P6, RZ, R10, 0x8, RZ, 0xc0, !PT ;  /* 0x000000080aff7812 */ /* 0x000fe200078cc0ff */
[----:B------:R-:W3:Y:S01]  /*a660*/  @!P5 LDC.64 R24, c[0x0][0x5c0] ;  /* 0x00017000ff18db82 */ /* 0x000ee20000000a00 */
[----:B-1----:R-:W-:-:S02]  /*a670*/  F2FP.SATFINITE.E4M3.F32.PACK_AB_MERGE_C R29, RZ, R146, RZ ;  /* 0x00000092ff1d723e */ /* 0x002fc400048070ff */
[----:B------:R-:W-:Y:S02]  /*a680*/  P2R R28, PR, RZ, 0x40 ;  /* 0x00000040ff1c7803 */ /* 0x000fe40000000000 */
[----:B------:R-:W-:Y:S02]  /*a690*/  LOP3.LUT P6, RZ, R111, 0x100, RZ, 0xc0, !PT ;  /* 0x000001006fff7812 */ /* 0x000fe400078cc0ff */
[----:B--2---:R-:W-:Y:S02]  /*a6a0*/  F2FP.SATFINITE.E4M3.F32.PACK_AB_MERGE_C R31, RZ, R144, RZ ;  /* 0x00000090ff1f723e */ /* 0x004fe400048070ff */
[----:B0-----:R-:W-:-:S05]  /*a6b0*/  @!P2 IADD3 R6, P1, R197, R6, RZ ;  /* 0x00000006c506a210 */ /* 0x001fca0007f3e0ff */
[----:B------:R-:W-:Y:S01]  /*a6c0*/  @!P2 IMAD.X R7, R198, 0x1, R7, P1 ;  /* 0x00000001c607a824 */ /* 0x000fe200008e0607 */
[----:B---3--:R-:W-:-:S04]  /*a6d0*/  @!P5 IADD3 R24, P1, R195, R24, RZ ;  /* 0x00000018c318d210 */ /* 0x008fc80007f3e0ff */
[----:B------:R0:W-:Y:S01]  /*a6e0*/  @!P2 STG.E.U8 desc[UR26][R6.64+0x10], R145 ;  /* 0x000010910600a986 */ /* 0x0001e2000c10111a */
[----:B------:R-:W-:Y:S01]  /*a6f0*/  LOP3.LUT P2, RZ, R111, 0x1000, RZ, 0xc0, !PT ;  /* 0x000010006fff7812 */ /* 0x000fe2000784c0ff */
[----:B------:R-:W-:-:S05]  /*a700*/  @!P5 IMAD.X R25, R192, 0x1, R25, P1 ;  /* 0x00000001c019d824 */ /* 0x000fca00008e0619 */
[----:B------:R1:W-:Y:S01]  /*a710*/  @!P5 STG.E.U8 desc[UR26][R24.64+0x11], R29 ;  /* 0x0000111d1800d986 */ /* 0x0003e2000c10111a */
[C---:B------:R-:W-:Y:S01]  /*a720*/  LOP3.LUT P5, RZ, R111.reuse, 0x2000, RZ, 0xc0, !PT ;  /* 0x000020006fff7812 */ /* 0x040fe200078ac0ff */
[----:B0-----:R-:W0:Y:S02]  /*a730*/  @!P3 LDC.64 R6, c[0x0][0x5c0] ;  /* 0x00017000ff06bb82 */ /* 0x001e240000000a00 */
[----:B------:R-:W-:Y:S01]  /*a740*/  @!P0 STG.E.U8 desc[UR26][R52.64+0x18], R141 ;  /* 0x0000188d34008986 */ /* 0x000fe2000c10111a */
[----:B------:R-:W-:-:S03]  /*a750*/  LOP3.LUT P0, RZ, R111, 0x4000, RZ, 0xc0, !PT ;  /* 0x000040006fff7812 */ /* 0x000fc6000780c0ff */
[----:B------:R2:W-:Y:S01]  /*a760*/  @!P4 STG.E.U8 desc[UR26][R64.64+0x19], R31 ;  /* 0x0000191f4000c986 */ /* 0x0005e2000c10111a */
[----:B------:R-:W-:Y:S01]  /*a770*/  LOP3.LUT P4, RZ, R111, 0x80000000, RZ, 0xc0, !PT ;  /* 0x800000006fff7812 */ /* 0x000fe2000788c0ff */
[----:B-1----:R-:W1:Y:S01]  /*a780*/  @!P6 LDC.64 R24, c[0x0][0x5c0] ;  /* 0x00017000ff18eb82 */ /* 0x002e620000000a00 */
[----:B------:R-:W-:Y:S02]  /*a790*/  F2FP.SATFINITE.E4M3.F32.PACK_AB_MERGE_C R29, RZ, R138, RZ ;  /* 0x0000008aff1d723e */ /* 0x000fe400048070ff */
[----:B--2---:R-:W-:Y:S02]  /*a7a0*/  F2FP.SATFINITE.E4M3.F32.PACK_AB_MERGE_C R31, RZ, R134, RZ ;  /* 0x00000086ff1f723e */ /* 0x004fe400048070ff */
[----:B0-----:R-:W-:-:S05]  /*a7b0*/  @!P3 IADD3 R6, P1, R193, R6, RZ ;  /* 0x00000006c106b210 */ /* 0x001fca0007f3e0ff */
[----:B------:R-:W-:Y:S01]  /*a7c0*/  @!P3 IMAD.X R7, R196, 0x1, R7, P1 ;  /* 0x00000001c407b824 */ /* 0x000fe200008e0607 */
[----:B-1----:R-:W-:-:S04]  /*a7d0*/  @!P6 IADD3 R24, P1, R191, R24, RZ ;  /* 0x00000018bf18e210 */ /* 0x002fc80007f3e0ff */
[----:B------:R0:W-:Y:S01]  /*a7e0*/  @!P3 STG.E.U8 desc[UR26][R6.64+0x18], R137 ;  /* 0x000018890600b986 */ /* 0x0001e2000c10111a */
[----:B------:R-:W-:Y:S01]  /*a7f0*/  LOP3.LUT P3, RZ, R111, 0x400000, RZ, 0xc0, !PT ;  /* 0x004000006fff7812 */ /* 0x000fe2000786c0ff */
[----:B------:R-:W-:Y:S01]  /*a800*/  @!P6 IMAD.X R25, R194, 0x1, R25, P1 ;  /* 0x00000001c219e824 */ /* 0x000fe200008e0619 */
[----:B------:R-:W-:-:S04]  /*a810*/  LOP3.LUT P1, RZ, R10, 0x1, RZ, 0xc0, !PT ;  /* 0x000000010aff7812 */ /* 0x000fc8000782c0ff */
[----:B------:R1:W-:Y:S01]  /*a820*/  @!P6 STG.E.U8 desc[UR26][R24.64+0x19], R29 ;  /* 0x0000191d1800e986 */ /* 0x0003e2000c10111a */
[----:B------:R-:W-:Y:S01]  /*a830*/  ISETP.NE.AND P6, PT, R28, RZ, PT ;  /* 0x000000ff1c00720c */ /* 0x000fe20003fc5270 */
[----:B0-----:R-:W0:Y:S08]  /*a840*/  @!P2 LDC.64 R6, c[0x0][0x5c0] ;  /* 0x00017000ff06ab82 */ /* 0x001e300000000a00 */
[----:B-1----:R-:W1:Y:S01]  /*a850*/  @!P5 LDC.64 R24, c[0x0][0x5c0] ;  /* 0x00017000ff18db82 */ /* 0x002e620000000a00 */
[----:B------:R-:W-:-:S03]  /*a860*/  F2FP.SATFINITE.E4M3.F32.PACK_AB_MERGE_C R29, RZ, R132, RZ ;  /* 0x00000084ff1d723e */ /* 0x000fc600048070ff */
[----:B------:R-:W-:Y:S01]  /*a870*/  @!P6 STG.E.U8 desc[UR26][R66.64+0x10], R135 ;  /* 0x000010874200e986 */ /* 0x000fe2000c10111a */
[----:B------:R-:W-:-:S03]  /*a880*/  ISETP.NE.AND P6, PT, R30, RZ, PT ;  /* 0x000000ff1e00720c */ /* 0x000fc60003fc5270 */
[----:B------:R2:W-:Y:S01]  /*a890*/  @!P1 STG.E.U8 desc[UR26][R68.64+0x11], R31 ;  /* 0x0000111f44009986 */ /* 0x0005e2000c10111a */
[----:B0-----:R-:W-:Y:S02]  /*a8a0*/  @!P2 IADD3 R6, P1, R189, R6, RZ ;  /* 0x00000006bd06a210 */ /* 0x001fe40007f3e0ff */
[----:B--2---:R-:W-:-:S03]  /*a8b0*/  F2FP.SATFINITE.E4M3.F32.PACK_AB_MERGE_C R31, RZ, R126, RZ ;  /* 0x0000007eff1f723e */ /* 0x004fc600048070ff */
[----:B------:R-:W-:Y:S01]  /*a8c0*/  @!P2 IMAD.X R7, R190, 0x1, R7, P1 ;  /* 0x00000001be07a824 */ /* 0x000fe200008e0607 */
[----:B-1----:R-:W-:-:S04]  /*a8d0*/  @!P5 IADD3 R24, P1, R187, R24, RZ ;  /* 0x00000018bb18d210 */ /* 0x002fc80007f3e0ff */
[----:B------:R0:W-:Y:S01]  /*a8e0*/  @!P2 STG.E.U8 desc[UR26][R6.64+0x10], R131 ;  /* 0x000010830600a986 */ /* 0x0001e2000c10111a */
[----:B------:R-:W-:Y:S01]  /*a8f0*/  ISETP.NE.AND P2, PT, R188, RZ, PT ;  /* 0x000000ffbc00720c */ /* 0x000fe20003f45270 */
[----:B------:R-:W-:-:S05]  /*a900*/  @!P5 IMAD.X R25, R186, 0x1, R25, P1 ;  /* 0x00000001ba19d824 */ /* 0x000fca00008e0619 */
[----:B------:R1:W-:Y:S01]  /*a910*/  @!P5 STG.E.U8 desc[UR26][R24.64+0x11], R29 ;  /* 0x0000111d1800d986 */ /* 0x0003e2000c10111a */
[C---:B------:R-:W-:Y:S01]  /*a920*/  LOP3.LUT P5, RZ, R111.reuse, 0x20000000, RZ, 0xc0, !PT ;  /* 0x200000006fff7812 */ /* 0x040fe200078ac0ff */
[----:B0-----:R-:W0:Y:S02]  /*a930*/  @!P0 LDC.64 R6, c[0x0][0x5c0] ;  /* 0x00017000ff068b82 */ /* 0x001e240000000a00 */
[----:B------:R-:W-:Y:S01]  /*a940*/  @!P4 STG.E.U8 desc[UR26][R70.64+0x18], R127 ;  /* 0x0000187f4600c986 */ /* 0x000fe2000c10111a */
[C---:B------:R-:W-:Y:S02]  /*a950*/  LOP3.LUT P4, RZ, R10.reuse, 0x4, RZ, 0xc0, !PT ;  /* 0x000000040aff7812 */ /* 0x040fe4000788c0ff */
[----:B------:R-:W-:Y:S01]  /*a960*/  P2R R30, PR, RZ, 0x20 ;  /* 0x00000020ff1e7803 */ /* 0x000fe20000000000 */
[----:B------:R2:W-:Y:S01]  /*a970*/  @!P3 STG.E.U8 desc[UR26][R72.64+0x19], R31 ;  /* 0x0000191f4800b986 */ /* 0x0005e2000c10111a */
[----:B------:R-:W-:Y:S01]  /*a980*/  LOP3.LUT P3, RZ, R111, 0x40000000, RZ, 0xc0, !PT ;  /* 0x400000006fff7812 */ /* 0x000fe2000786c0ff */
[----:B-1----:R-:W1:Y:S01]  /*a990*/  @!P2 LDC.64 R24, c[0x0][0x5c0] ;  /* 0x00017000ff18ab82 */ /* 0x002e620000000a00 */
[----:B------:R-:W-:-:S02]  /*a9a0*/  LOP3.LUT P5, RZ, R10, 0x2, RZ, 0xc0, !PT ;  /* 0x000000020aff7812 */ /* 0x000fc400078ac0ff */
[----:B--2---:R-:W-:Y:S02]  /*a9b0*/  F2FP.SATFINITE.E4M3.F32.PACK_AB_MERGE_C R31, RZ, R122, RZ ;  /* 0x0000007aff1f723e */ /* 0x004fe400048070ff */
[----:B0-----:R-:W-:-:S05]  /*a9c0*/  @!P0 IADD3 R6, P1, R185, R6, RZ ;  /* 0x00000006b9068210 */ /* 0x001fca0007f3e0ff */
[----:B------:R-:W-:Y:S01]  /*a9d0*/  @!P0 IMAD.X R7, R184, 0x1, R7, P1 ;  /* 0x00000001b8078824 */ /* 0x000fe200008e0607 */
[----:B-1----:R-:W-:-:S04]  /*a9e0*/  @!P2 IADD3 R24, P1, R183, R24, RZ ;  /* 0x00000018b718a210 */ /* 0x002fc80007f3e0ff */
[----:B------:R-:W-:Y:S01]  /*a9f0*/  @!P0 STG.E.U8 desc[UR26][R6.64+0x18], R125 ;  /* 0x0000187d06008986 */ /* 0x000fe2000c10111a */
[----:B------:R-:W-:Y:S01]  /*aa00*/  LOP3.LUT P0, RZ, R111, 0x10000000, RZ, 0xc0, !PT ;  /* 0x100000006fff7812 */ /* 0x000fe2000780c0ff */
[----:B------:R-:W-:Y:S01]  /*aa10*/  @!P2 IMAD.X R25, R182, 0x1, R25, P1 ;  /* 0x00000001b619a824 */ /* 0x000fe200008e0619 */
[----:B------:R-:W-:-:S04]  /*aa20*/  ISETP.LT.OR P1, PT, R165, 0x21, !P6 ;  /* 0x00000021a500780c */ /* 0x000fc80007721670 */
[----:B------:R0:W-:Y:S09]  /*aa30*/  @!P2 STG.E.U8 desc[UR26][R24.64+0x19], R31 ;  /* 0x0000191f1800a986 */ /* 0x0001f2000c10111a */
[----:B------:R-:W1:Y:S01]  /*aa40*/  @!P1 LDC.64 R28, c[0x0][0x5c0] ;  /* 0x00017000ff1c9b82 */ /* 0x000e620000000a00 */
[----:B0-----:R-:W-:-:S02]  /*aa50*/  F2FP.SATFINITE.E4M3.F32.PACK_AB_MERGE_C R31, RZ, R120, RZ ;  /* 0x00000078ff1f723e */ /* 0x001fc400048070ff */
[----:B-1----:R-:W-:-:S05]  /*aa60*/  @!P1 IADD3 R28, P2, R26, R28, RZ ;  /* 0x0000001c1a1c9210 */ /* 0x002fca0007f5e0ff */
        /* <DEDUP_REMOVED lines=8> */
[C---:B------:R-:W-:Y:S02]  /*aaf0*/  ISETP.LT.OR P1, PT, R165.reuse, 0x29, !P6 ;  /* 0x00000029a500780c */ /* 0x040fe40007721670 */
[----:B------:R-:W-:Y:S01]  /*ab00*/  ISETP.LT.OR P6, PT, R165, 0x2a, !P6 ;  /* 0x0000002aa500780c */ /* 0x000fe200077c1670 */
[----:B------:R-:W-:Y:S01]  /*ab10*/  @!P4 STG.E.U8 desc[UR26][R74.64+0x20], R117 ;  /* 0x000020754a00c986 */ /* 0x000fe2000c10111a */
[----:B------:R-:W-:-:S03]  /*ab20*/  LOP3.LUT P4, RZ, R111, 0x10000, RZ, 0xc0, !PT ;  /* 0x000100006fff7812 */ /* 0x000fc6000788c0ff */
[----:B------:R1:W-:Y:S01]  /*ab30*/  @!P3 STG.E.U8 desc[UR26][R76.64+0x21], R29 ;  /* 0x0000211d4c00b986 */ /* 0x0003e2000c10111a */
[----:B------:R-:W-:Y:S02]  /*ab40*/  LOP3.LUT P3, RZ, R111, 0x4000000, RZ, 0xc0, !PT ;  /* 0x040000006fff7812 */ /* 0x000fe4000786c0ff */
[----:B0-----:R-:W-:-:S03]  /*ab50*/  F2FP.SATFINITE.E4M3.F32.PACK_AB_MERGE_C R31, RZ, R104, RZ ;  /* 0x00000068ff1f723e */ /* 0x001fc600048070ff */
[----:B------:R-:W0:Y:S01]  /*ab60*/  @!P1 LDC.64 R24, c[0x0][0x5c0] ;  /* 0x00017000ff189b82 */ /* 0x000e220000000a00 */
[----:B-1----:R-:W-:-:S07]  /*ab70*/  F2FP.SATFINITE.E4M3.F32.PACK_AB_MERGE_C R29, RZ, R116, RZ ;  /* 0x00000074ff1d723e */ /* 0x002fce00048070ff */
[----:B------:R-:W1:Y:S01]  /*ab80*/  @!P6 LDC.64 R6, c[0x0][0x5c0] ;  /* 0x00017000ff06eb82 */ /* 0x000e620000000a00 */
[----:B0-----:R-:W-:-:S05]  /*ab90*/  @!P1 IADD3 R24, P2, R26, R24, RZ ;  /* 0x000000181a189210 */ /* 0x001fca0007f5e0ff */
[----:B------:R-:W-:Y:S01]  /*aba0*/  @!P1 IMAD.X R25, R170, 0x1, R25, P2 ;  /* 0x00000001aa199824 */ /* 0x000fe200010e0619 */
[----:B------:R-:W-:-:S04]  /*abb0*/  LOP3.LUT P2, RZ, R111, 0x8000, RZ, 0xc0, !PT ;  /* 0x000080006fff7812 */ /* 0x000fc8000784c0ff */
[----:B------:R0:W-:Y:S01]  /*abc0*/  @!P1 STG.E.U8 desc[UR26][R24.64+0x28], R115 ;  /* 0x0000287318009986 */ /* 0x0001e2000c10111a */
[----:B-1----:R-:W-:-:S05]  /*abd0*/  @!P6 IADD3 R6, P1, R26, R6, RZ ;  /* 0x000000061a06e210 */ /* 0x002fca0007f3e0ff */
[----:B------:R-:W-:Y:S01]  /*abe0*/  @!P6 IMAD.X R7, R170, 0x1, R7, P1 ;  /* 0x00000001aa07e824 */ /* 0x000fe200008e0607 */
[----:B------:R-:W-:-:S04]  /*abf0*/  LOP3.LUT P1, RZ, R111, 0x8000000, RZ, 0xc0, !PT ;  /* 0x080000006fff7812 */ /* 0x000fc8000782c0ff */
[----:B------:R1:W-:Y:S01]  /*ac00*/  @!P6 STG.E.U8 desc[UR26][R6.64+0x29], R29 ;  /* 0x0000291d0600e986 */ /* 0x0003e2000c10111a */
[----:B------:R-:W-:Y:S02]  /*ac10*/  LOP3.LUT P6, RZ, R111, 0x20000, RZ, 0xc0, !PT ;  /* 0x000200006fff7812 */ /* 0x000fe400078cc0ff */
[----:B0-----:R-:W-:Y:S01]  /*ac20*/  F2FP.SATFINITE.E4M3.F32.PACK_AB_MERGE_C R25, RZ, R114, RZ ;  /* 0x00000072ff19723e */ /* 0x001fe200048070ff */
[----:B------:R-:W-:Y:S01]  /*ac30*/  @!P5 STG.E.U8 desc[UR26][R78.64+0x28], R113 ;  /* 0x000028714e00d986 */ /* 0x000fe2000c10111a */
[----:B------:R-:W-:Y:S02]  /*ac40*/  ISETP.NE.AND P5, PT, R30, RZ, PT ;  /* 0x000000ff1e00720c */ /* 0x000fe40003fa5270 */
[----:B-1----:R-:W-:-:S07]  /*ac50*/  F2FP.SATFINITE.E4M3.F32.PACK_AB_MERGE_C R29, RZ, R112, RZ ;  /* 0x00000070ff1d723e */ /* 0x002fce00048070ff */
[----:B------:R-:W0:Y:S04]  /*ac60*/  @!P6 LDC.64 R6, c[0x0][0x5c0] ;  /* 0x00017000ff06eb82 */ /* 0x000e280000000a00 */
[----:B------:R1:W-:Y:S01]  /*ac70*/  @!P5 STG.E.U8 desc[UR26][R80.64+0x29], R25 ;  /* 0x000029195000d986 */ /* 0x0003e2000c10111a */
[----:B------:R-:W-:-:S03]  /*ac80*/  ISETP.NE.AND P5, PT, R181, RZ, PT ;  /* 0x000000ffb500720c */ /* 0x000fc60003fa5270 */
[----:B------:R-:W-:Y:S01]  /*ac90*/  @!P0 STG.E.U8 desc[UR26][R82.64+0x20], R107 ;  /* 0x0000206b52008986 */ /* 0x000fe2000c10111a */
[----:B------:R-:W-:-:S03]  /*aca0*/  ISETP.NE.AND P0, PT, R180, RZ, PT ;  /* 0x000000ffb400720c */ /* 0x000fc60003f05270 */
[----:B------:R2:W-:Y:S01]  /*acb0*/  @!P1 STG.E.U8 desc[UR26][R84.64+0x21], R29 ;  /* 0x0000211d54009986 */ /* 0x0005e2000c10111a */
[----:B-1----:R-:W1:Y:S01]  /*acc0*/  @!P4 LDC.64 R24, c[0x0][0x5c0] ;  /* 0x00017000ff18cb82 */ /* 0x002e620000000a00 */
[----:B0-----:R-:W-:-:S07]  /*acd0*/  @!P6 IADD3 R6, P1, R179, R6, RZ ;  /* 0x00000006b306e210 */ /* 0x001fce0007f3e0ff */
[----:B------:R-:W0:Y:S01]  /*ace0*/  @!P5 LDC.64 R34, c[0x0][0x5c0] ;  /* 0x00017000ff22db82 */ /* 0x000e220000000a00 */
[----:B--2---:R-:W-:Y:S01]  /*acf0*/  F2FP.SATFINITE.E4M3.F32.PACK_AB_MERGE_C R29, RZ, R106, RZ ;  /* 0x0000006aff1d723e */ /* 0x004fe200048070ff */
[----:B------:R-:W-:-:S05]  /*ad00*/  @!P6 IMAD.X R7, R178, 0x1, R7, P1 ;  /* 0x00000001b207e824 */ /* 0x000fca00008e0607 */
[----:B------:R2:W-:Y:S01]  /*ad10*/  @!P6 STG.E.U8 desc[UR26][R6.64+0x20], R105 ;  /* 0x000020690600e986 */ /* 0x0005e2000c10111a */
[----:B------:R-:W-:Y:S02]  /*ad20*/  LOP3.LUT P6, RZ, R111, 0x1000000, RZ, 0xc0, !PT ;  /* 0x010000006fff7812 */ /* 0x000fe400078cc0ff */
[----:B-1----:R-:W-:-:S05]  /*ad30*/  @!P4 IADD3 R24, P1, R177, R24, RZ ;  /* 0x00000018b118c210 */ /* 0x002fca0007f3e0ff */
[----:B------:R-:W-:Y:S01]  /*ad40*/  @!P4 IMAD.X R25, R176, 0x1, R25, P1 ;  /* 0x00000001b019c824 */ /* 0x000fe200008e0619 */
[----:B--2---:R-:W1:Y:S01]  /*ad50*/  @!P2 LDC.64 R6, c[0x0][0x5c0] ;  /* 0x00017000ff06ab82 */ /* 0x004e620000000a00 */
[----:B------:R-:W-:-:S03]  /*ad60*/  LOP3.LUT P1, RZ, R111, 0x800000, RZ, 0xc0, !PT ;  /* 0x008000006fff7812 */ /* 0x000fc6000782c0ff */
[----:B------:R2:W-:Y:S01]  /*ad70*/  @!P4 STG.E.U8 desc[UR26][R24.64+0x21], R29 ;  /* 0x0000211d1800c986 */ /* 0x0005e2000c10111a */
[----:B------:R-:W-:-:S03]  /*ad80*/  ISETP.NE.AND P4, PT, R175, RZ, PT ;  /* 0x000000ffaf00720c */ /* 0x000fc60003f85270 */
[----:B------:R-:W-:Y:S01]  /*ad90*/  @!P3 STG.E.U8 desc[UR26][R86.64+0x28], R101 ;  /* 0x000028655600b986 */ /* 0x000fe2000c10111a */
[----:B------:R-:W-:-:S05]  /*ada0*/  ISETP.NE.AND P3, PT, R173, RZ, PT ;  /* 0x000000ffad00720c */ /* 0x000fca0003f65270 */
[----:B------:R3:W-:Y:S01]  /*adb0*/  @!P1 STG.E.U8 desc[UR26][R88.64+0x29], R31 ;  /* 0x0000291f58009986 */ /* 0x0007e2000c10111a */
[----:B--2---:R-:W-:-:S03]  /*adc0*/  F2FP.SATFINITE.E4M3.F32.PACK_AB_MERGE_C R29, RZ, R98, RZ ;  /* 0x00000062ff1d723e */ /* 0x004fc600048070ff */
[----:B------:R-:W2:Y:S01]  /*add0*/  @!P4 LDC.64 R32, c[0x0][0x5c0] ;  /* 0x00017000ff20cb82 */ /* 0x000ea20000000a00 */
[----:B-1----:R-:W-:-:S07]  /*ade0*/  @!P2 IADD3 R6, P1, R171, R6, RZ ;  /* 0x00000006ab06a210 */ /* 0x002fce0007f3e0ff */
[----:B------:R-:W1:Y:S01]  /*adf0*/  @!P3 LDC.64 R24, c[0x0][0x5c0] ;  /* 0x00017000ff18bb82 */ /* 0x000e620000000a00 */
[----:B---3--:R-:W-:Y:S01]  /*ae00*/  F2FP.SATFINITE.E4M3.F32.PACK_AB_MERGE_C R31, RZ, R102, RZ ;  /* 0x00000066ff1f723e */ /* 0x008fe200048070ff */
[----:B------:R-:W-:-:S05]  /*ae10*/  @!P2 IMAD.X R7, R174, 0x1, R7, P1 ;  /* 0x00000001ae07a824 */ /* 0x000fca00008e0607 */
[----:B------:R3:W-:Y:S01]  /*ae20*/  @!P2 STG.E.U8 desc[UR26][R6.64+0x28], R29 ;  /* 0x0000281d0600a986 */ /* 0x0007e2000c10111a */
[----:B------:R-:W-:Y:S02]  /*ae30*/  ISETP.GE.AND P2, PT, R169, 0x101, PT ;  /* 0x00000101a900780c */ /* 0x000fe40003f46270 */
[----:B---3--:R-:W-:Y:S02]  /*ae40*/  F2FP.SATFINITE.E4M3.F32.PACK_AB_MERGE_C R29, RZ, R100, RZ ;  /* 0x00000064ff1d723e */ /* 0x008fe400048070ff */
[----:B-1----:R-:W-:-:S05]  /*ae50*/  @!P3 IADD3 R24, P1, R167, R24, RZ ;  /* 0x00000018a718b210 */ /* 0x002fca0007f3e0ff */
[----:B------:R-:W-:Y:S01]  /*ae60*/  @!P3 IMAD.X R25, R172, 0x1, R25, P1 ;  /* 0x00000001ac19b824 */ /* 0x000fe200008e0619 */
[----:B------:R-:W-:-:S04]  /*ae70*/  LOP3.LUT P1, RZ, R111, 0x2000000, RZ, 0xc0, !PT ;  /* 0x020000006fff7812 */ /* 0x000fc8000782c0ff */
[----:B------:R0:W-:Y:S01]  /*ae80*/  @!P3 STG.E.U8 desc[UR26][R24.64+0x29], R31 ;  /* 0x0000291f1800b986 */ /* 0x0001e2000c10111a */
[----:B--2---:R-:W-:-:S05]  /*ae90*/  @!P4 IADD3 R6, P3, R95, R32, RZ ;  /* 0x000000205f06c210 */ /* 0x004fca0007f7e0ff */
[----:B------:R-:W-:Y:S01]  /*aea0*/  @!P4 IMAD.X R7, R94, 0x1, R33, P3 ;  /* 0x000000015e07c824 */ /* 0x000fe200018e0621 */
[C---:B------:R-:W-:Y:S02]  /*aeb0*/  ISETP.LT.OR P3, PT, R165.reuse, 0x29, !P0 ;  /* 0x00000029a500780c */ /* 0x040fe40004761670 */
[----:B------:R-:W-:Y:S01]  /*aec0*/  @!P1 STG.E.U8 desc[UR26][R90.64+0x20], R99 ;  /* 0x000020635a009986 */ /* 0x000fe2000c10111a */
[C---:B------:R-:W-:Y:S02]  /*aed0*/  ISETP.LT.OR P1, PT, R165.reuse, 0x29, !P2 ;  /* 0x00000029a500780c */ /* 0x040fe40005721670 */
[C---:B------:R-:W-:Y:S01]  /*aee0*/  ISETP.LT.OR P2, PT, R165.reuse, 0x2a, !P2 ;  /* 0x0000002aa500780c */ /* 0x040fe20005741670 */
[----:B------:R-:W-:Y:S01]  /*aef0*/  @!P6 STG.E.U8 desc[UR26][R92.64+0x21], R29 ;  /* 0x0000211d5c00e986 */ /* 0x000fe2000c10111a */
[----:B------:R-:W-:-:S03]  /*af00*/  ISETP.LT.OR P0, PT, R165, 0x2a, !P0 ;  /* 0x0000002aa500780c */ /* 0x000fc60004701670 */
[----:B------:R1:W-:Y:S01]  /*af10*/  @!P4 STG.E.U8 desc[UR26][R6.64+0x20], R97 ;  /* 0x000020610600c986 */ /* 0x0003e2000c10111a */
[----:B0-----:R-:W-:Y:S02]  /*af20*/  @!P5 IADD3 R24, P4, R27, R34, RZ ;  /* 0x000000221b18d210 */ /* 0x001fe40007f9e0ff */
[----:B------:R-:W-:-:S03]  /*af30*/  F2FP.SATFINITE.E4M3.F32.PACK_AB_MERGE_C R27, RZ, R22, RZ ;  /* 0x00000016ff1b723e */ /* 0x000fc600048070ff */
[----:B------:R-:W0:Y:S01]  /*af40*/  @!P1 LDC.64 R30, c[0x0][0x5c0] ;  /* 0x00017000ff1e9b82 */ /* 0x000e220000000a00 */
[----:B------:R-:W-:-:S05]  /*af50*/  @!P5 IMAD.X R25, R166, 0x1, R35, P4 ;  /* 0x00000001a619d824 */ /* 0x000fca00020e0623 */
[----:B------:R2:W-:Y:S01]  /*af60*/  @!P5 STG.E.U8 desc[UR26][R24.64+0x21], R27 ;  /* 0x0000211b1800d986 */ /* 0x0005e2000c10111a */
[----:B-1----:R-:W-:Y:S01]  /*af70*/  FMUL R6, R23, R11 ;  /* 0x0000000b17067220 */ /* 0x002fe20000400000 */
[----:B------:R-:W1:Y:S08]  /*af80*/  @!P2 LDC.64 R32, c[0x0][0x5c0] ;  /* 0x00017000ff20ab82 */ /* 0x000e700000000a00 */
[----:B------:R-:W3:Y:S01]  /*af90*/  @!P3 LDC.64 R34, c[0x0][0x5c0] ;  /* 0x00017000ff22bb82 */ /* 0x000ee20000000a00 */
[----:B--2---:R-:W-:-:S07]  /*afa0*/  F2FP.SATFINITE.E4M3.F32.PACK_AB_MERGE_C R27, RZ, R96, RZ ;  /* 0x00000060ff1b723e */ /* 0x004fce00048070ff */
[----:B------:R-:W2:Y:S01]  /*afb0*/  @!P0 LDC.64 R36, c[0x0][0x5c0] ;  /* 0x00017000ff248b82 */ /* 0x000ea20000000a00 */
[----:B0-----:R-:W-:-:S04]  /*afc0*/  @!P1 IADD3 R28, P4, P5, R26, R30, R18 ;  /* 0x0000001e1a1c9210 */ /* 0x001fc80007d9e012 */
[----:B------:R-:W-:Y:S02]  /*afd0*/  @!P1 IADD3.X R29, R170, R31, R16, P4, P5 ;  /* 0x0000001faa1d9210 */ /* 0x000fe400027ea410 */
[----:B------:R-:W-:Y:S02]  /*afe0*/  F2FP.SATFINITE.E4M3.F32.PACK_AB_MERGE_C R31, RZ, R6, RZ ;  /* 0x00000006ff1f723e */ /* 0x000fe400048070ff */
[----:B-1----:R-:W-:-:S03]  /*aff0*/  @!P2 IADD3 R22, P4, P5, R26, R32, R18 ;  /* 0x000000201a16a210 */ /* 0x002fc60007d9e012 */
[----:B------:R0:W-:Y:S01]  /*b000*/  @!P1 STG.E.U8 desc[UR26][R28.64+0x28], R31 ;  /* 0x0000281f1c009986 */ /* 0x0001e2000c10111a */
[----:B------:R-:W-:Y:S02]  /*b010*/  @!P2 IADD3.X R23, R170, R33, R16, P4, P5 ;  /* 0x00000021aa17a210 */ /* 0x000fe400027ea410 */
[----:B------:R-:W-:-:S03]  /*b020*/  @!P3 IADD3 R7, P4, P5, R17, R26, R18 ;  /* 0x0000001a1107b210 */ /* 0x000fc60007d9e012 */
[----:B------:R1:W-:Y:S01]  /*b030*/  @!P2 STG.E.U8 desc[UR26][R22.64+0x29], R27 ;  /* 0x0000291b1600a986 */ /* 0x0003e2000c10111a */
[----:B------:R-:W-:Y:S02]  /*b040*/  @!P3 IADD3.X R30, R13, R170, R16, P4, P5 ;  /* 0x000000aa0d1eb210 */ /* 0x000fe400027ea410 */
[----:B------:R-:W-:Y:S02]  /*b050*/  @!P0 IADD3 R33, P4, P5, R17, R26, R18 ;  /* 0x0000001a11218210 */ /* 0x000fe40007d9e012 */
[----:B---3--:R-:W-:Y:S02]  /*b060*/  @!P3 IADD3 R6, P1, R7, R34, RZ ;  /* 0x000000220706b210 */ /* 0x008fe40007f3e0ff */
[----:B------:R-:W-:Y:S02]  /*b070*/  @!P0 IADD3.X R170, R13, R170, R16, P4, P5 ;  /* 0x000000aa0daa8210 */ /* 0x000fe400027ea410 */
[----:B--2---:R-:W-:Y:S01]  /*b080*/  @!P0 IADD3 R24, P4, R33, R36, RZ ;  /* 0x0000002421188210 */ /* 0x004fe20007f9e0ff */
[----:B------:R-:W-:Y:S01]  /*b090*/  @!P3 IMAD.X R7, R30, 0x1, R35, P1 ;  /* 0x000000011e07b824 */ /* 0x000fe200008e0623 */
[----:B0-----:R-:W-:-:S03]  /*b0a0*/  F2FP.SATFINITE.E4M3.F32.PACK_AB_MERGE_C R29, RZ, R20, RZ ;  /* 0x00000014ff1d723e */ /* 0x001fc600048070ff */
[----:B------:R-:W-:Y:S01]  /*b0b0*/  @!P0 IMAD.X R25, R170, 0x1, R37, P4 ;  /* 0x00000001aa198824 */ /* 0x000fe200020e0625 */
[----:B------:R1:W-:Y:S04]  /*b0c0*/  @!P3 STG.E.U8 desc[UR26][R6.64+0x28], R21 ;  /* 0x000028150600b986 */ /* 0x0003e8000c10111a */
[----:B------:R1:W-:Y:S03]  /*b0d0*/  @!P0 STG.E.U8 desc[UR26][R24.64+0x29], R29 ;  /* 0x0000291d18008986 */ /* 0x0003e6000c10111a */
.L_x_40:
[----:B------:R-:W-:Y:S05]  /*b0e0*/  BSYNC B0 ;  /* 0x0000000000007941 */ /* 0x000fea0003800000 */
.L_x_36:
[----:B------:R-:W-:Y:S01]  /*b0f0*/  ULDC UR6, c[0x0][0xc] ;  /* 0x0000030000067ab9 */ /* 0x000fe20000000800 */
[----:B------:R-:W-:Y:S01]  /*b100*/  ULDC UR7, c[0x0][0x10] ;  /* 0x0000040000077ab9 */ /* 0x000fe20000000800 */
[----:B012---:R-:W0:Y:S01]  /*b110*/  LDC R7, c[0x0][0x14] ;  /* 0x00000500ff077b82 */ /* 0x007e220000000800 */
[----:B------:R-:W-:Y:S01]  /*b120*/  UIMAD.WIDE.U32 UR6, UR6, UR7, URZ ;  /* 0x00000007060672a5 */ /* 0x000fe2000f8e003f */
[----:B------:R-:W-:Y:S02]  /*b130*/  IMAD.MOV.U32 R165, RZ, RZ, -0x1 ;  /* 0xffffffffffa57424 */ /* 0x000fe400078e00ff */
[----:B-----5:R-:W-:-:S03]  /*b140*/  IMAD.MOV.U32 R6, RZ, RZ, -0x1 ;  /* 0xffffffffff067424 */ /* 0x020fc600078e00ff */
[----:B0-----:R-:W-:-:S04]  /*b150*/  IMAD.WIDE.U32 R2, R7, UR6, R2 ;  /* 0x0000000607027c25 */ /* 0x001fc8000f8e0002 */
[----:B------:R-:W-:Y:S01]  /*b160*/  IMAD R7, R7, UR7, RZ ;  /* 0x0000000707077c24 */ /* 0x000fe2000f8e02ff */
[----:B------:R-:W-:Y:S02]  /*b170*/  ULDC.64 UR6, c[0x0][0x650] ;  /* 0x0001940000067ab9 */ /* 0x000fe40000000a00 */
[----:B------:R-:W-:Y:S01]  /*b180*/  ISETP.GE.U32.AND P0, PT, R2, UR6, PT ;  /* 0x0000000602007c0c */ /* 0x000fe2000bf06070 */
[--C-:B------:R-:W-:Y:S01]  /*b190*/  IMAD.IADD R3, R3, 0x1, R7.reuse ;  /* 0x0000000103037824 */ /* 0x100fe200078e0207 */
[----:B------:R-:W-:-:S04]  /*b1a0*/  PRMT R7, RZ, 0x7610, R7 ;  /* 0x00007610ff077816 */ /* 0x000fc80000000007 */
[----:B------:R-:W-:-:S13]  /*b1b0*/  ISETP.GE.U32.AND.EX P0, PT, R3, UR7, PT, P0 ;  /* 0x0000000703007c0c */ /* 0x000fda000bf06100 */
[----:B------:R-:W-:Y:S05]  /*b1c0*/  @P0 BRA `(.L_x_41) ;  /* 0x0000000400640947 */ /* 0x000fea0003800000 */
[----:B------:R-:W0:Y:S01]  /*b1d0*/  S2R R30, SR_CTAID.X ;  /* 0x00000000001e7919 */ /* 0x000e220000002500 */
[----:B------:R-:W1:Y:S01]  /*b1e0*/  LDC.64 R24, c[0x0][0x628] ;  /* 0x00018a00ff187b82 */ /* 0x000e620000000a00 */
[----:B------:R-:W-:Y:S01]  /*b1f0*/  ULDC UR6, c[0x0][0x150] ;  /* 0x0000540000067ab9 */ /* 0x000fe20000000800 */
[----:B------:R-:W-:Y:S01]  /*b200*/  IMAD.MOV.U32 R22, RZ, RZ, R2 ;  /* 0x000000ffff167224 */ /* 0x000fe200078e0002 */
[----:B------:R-:W2:Y:S01]  /*b210*/  S2R R32, SR_CTAID.Y ;  /* 0x0000000000207919 */ /* 0x000ea20000002600 */
[----:B------:R-:W-:-:S04]  /*b220*/  IMAD.MOV.U32 R23, RZ, RZ, R3 ;  /* 0x000000ffff177224 */ /* 0x000fc800078e0003 */
[----:B------:R-:W4:Y:S08]  /*b230*/  LDC R33, c[0x0][0x144] ;  /* 0x00005100ff217b82 */ /* 0x000f300000000800 */
[----:B------:R-:W2:Y:S08]  /*b240*/  LDC R26, c[0x0][0x630] ;  /* 0x00018c00ff1a7b82 */ /* 0x000eb00000000800 */
[----:B------:R-:W2:Y:S01]  /*b250*/  LDC.64 R28, c[0x0][0x620] ;  /* 0x00018800ff1c7b82 */ /* 0x000ea20000000a00 */
[----:B-1----:R-:W-:-:S04]  /*b260*/  ISETP.NE.U32.AND P0, PT, R24, RZ, PT ;  /* 0x000000ff1800720c */ /* 0x002fc80003f05070 */
[----:B------:R-:W-:Y:S02]  /*b270*/  ISETP.NE.AND.EX P0, PT, R25, RZ, PT, P0 ;  /* 0x000000ff1900720c */ /* 0x000fe40003f05300 */
[----:B0-----:R-:W-:-:S05]  /*b280*/  I2FP.F32.U32 R6, R30 ;  /* 0x0000001e00067245 */ /* 0x001fca0000201000 */
[----:B------:R-:W-:-:S04]  /*b290*/  FMUL R6, R6, UR6 ;  /* 0x0000000606067c20 */ /* 0x000fc80008400000 */
[----:B------:R0:W1:Y:S02]  /*b2a0*/  F2I.U32.TRUNC.NTZ R31, R6 ;  /* 0x00000006001f7305 */ /* 0x000064000020f000 */
[----:B----4-:R-:W-:Y:S05]  /*b2b0*/  @!P0 BRA `(.L_x_42) ;  /* 0x0000000000288947 */ /* 0x010fea0003800000 */
[----:B------:R-:W4:Y:S02]  /*b2c0*/  LDC R7, c[0x0][0x634] ;  /* 0x00018d00ff077b82 */ /* 0x000f240000000800 */
[----:B----4-:R-:W-:-:S05]  /*b2d0*/  IADD3 R23, P0, R2, R7, RZ ;  /* 0x0000000702177210 */ /* 0x010fca0007f1e0ff */
[----:B------:R-:W-:-:S04]  /*b2e0*/  IMAD.X R27, RZ, RZ, R3, P0 ;  /* 0x000000ffff1b7224 */ /* 0x000fc800000e0603 */
[----:B0-----:R-:W-:-:S04]  /*b2f0*/  IMAD.WIDE.U32 R6, R27, R24, RZ ;  /* 0x000000181b067225 */ /* 0x001fc800078e00ff */
[----:B------:R-:W-:-:S04]  /*b300*/  IMAD.WIDE.U32 R20, P0, R23, R25, R6 ;  /* 0x0000001917147225 */ /* 0x000fc80007800006 */
[----:B------:R-:W-:-:S04]  /*b310*/  IMAD.WIDE.U32 R6, R23, R24, RZ ;  /* 0x0000001817067225 */ /* 0x000fc800078e00ff */
[----:B------:R-:W-:Y:S01]  /*b320*/  IMAD.X R23, RZ, RZ, RZ, P0 ;  /* 0x000000ffff177224 */ /* 0x000fe200000e06ff */
[----:B------:R-:W-:Y:S01]  /*b330*/  IADD3 RZ, P0, R7, R20, RZ ;  /* 0x0000001407ff7210 */ /* 0x000fe20007f1e0ff */
[----:B------:R-:W-:-:S04]  /*b340*/  IMAD.MOV.U32 R22, RZ, RZ, R21 ;  /* 0x000000ffff167224 */ /* 0x000fc800078e0015 */
[----:B------:R-:W-:-:S08]  /*b350*/  IMAD.WIDE.U32.X R22, R27, R25, R22, P0 ;  /* 0x000000191b167225 */ /* 0x000fd000000e0416 */
.L_x_42:
[----:B------:R-:W4:Y:S01]  /*b360*/  LDC.64 R38, c[0x0][0x640] ;  /* 0x00019000ff267b82 */ /* 0x000f220000000a00 */
[-C--:B--2---:R-:W-:Y:S01]  /*b370*/  SHF.R.U64 R27, R22, R26.reuse, R23 ;  /* 0x0000001a161b7219 */ /* 0x084fe20000001217 */
[----:B-1----:R-:W-:Y:S01]  /*b380*/  IMAD.MOV R31, RZ, RZ, -R31 ;  /* 0x000000ffff1f7224 */ /* 0x002fe200078e0a1f */
[----:B0-----:R-:W-:Y:S01]  /*b390*/  SHF.R.U32.HI R6, RZ, R26, R23 ;  /* 0x0000001aff067219 */ /* 0x001fe20000011617 */
[----:B------:R-:W-:Y:S01]  /*b3a0*/  ULDC UR6, c[0x0][0x154] ;  /* 0x0000550000067ab9 */ /* 0x000fe20000000800 */
[----:B------:R-:W-:Y:S01]  /*b3b0*/  IADD3 R21, P0, RZ, -R27, RZ ;  /* 0x8000001bff157210 */ /* 0x000fe20007f1e0ff */
[----:B------:R-:W-:Y:S02]  /*b3c0*/  IMAD R33, R33, R31, R30 ;  /* 0x0000001f21217224 */ /* 0x000fe400078e021e */
[----:B------:R-:W0:Y:S01]  /*b3d0*/  LDC R22, c[0x0][0x618] ;  /* 0x00018600ff167b82 */ /* 0x000e220000000800 */
[----:B------:R-:W-:Y:S02]  /*b3e0*/  IMAD.MOV.U32 R23, RZ, RZ, 0x1 ;  /* 0x00000001ff177424 */ /* 0x000fe400078e00ff */
[----:B------:R-:W-:-:S04]  /*b3f0*/  IMAD.X R7, RZ, RZ, ~R6, P0 ;  /* 0x000000ffff077224 */ /* 0x000fc800000e0e06 */
[-C--:B------:R-:W-:Y:S01]  /*b400*/  IMAD R20, R7, R28.reuse, RZ ;  /* 0x0000001c07147224 */ /* 0x080fe200078e02ff */
[----:B------:R-:W1:Y:S01]  /*b410*/  LDC R34, c[0x0][0x608] ;  /* 0x00018200ff227b82 */ /* 0x000e620000000800 */
[----:B------:R-:W-:-:S04]  /*b420*/  IMAD.WIDE.U32 R6, R21, R28, R2 ;  /* 0x0000001c15067225 */ /* 0x000fc800078e0002 */
[----:B------:R-:W-:Y:S01]  /*b430*/  IMAD R21, R21, R29, R20 ;  /* 0x0000001d15157224 */ /* 0x000fe200078e0214 */
[----:B------:R-:W-:Y:S02]  /*b440*/  I2FP.F32.U32 R20, R32 ;  /* 0x0000002000147245 */ /* 0x000fe40000201000 */
[----:B------:R-:W2:Y:S01]  /*b450*/  LDC R36, c[0x0][0x658] ;  /* 0x00019600ff247b82 */ /* 0x000ea20000000800 */
[----:B------:R-:W-:Y:S01]  /*b460*/  IMAD.IADD R7, R7, 0x1, R21 ;  /* 0x0000000107077824 */ /* 0x000fe200078e0215 */
[----:B----4-:R-:W-:Y:S01]  /*b470*/  ISETP.NE.U32.AND P0, PT, R38, RZ, PT ;  /* 0x000000ff2600720c */ /* 0x010fe20003f05070 */
[----:B------:R-:W-:Y:S01]  /*b480*/  FMUL R20, R20, UR6 ;  /* 0x0000000614147c20 */ /* 0x000fe20008400000 */
[----:B------:R-:W-:Y:S02]  /*b490*/  IMAD.MOV.U32 R21, RZ, RZ, -0x1 ;  /* 0xffffffffff157424 */ /* 0x000fe400078e00ff */
[----:B------:R-:W-:Y:S01]  /*b4a0*/  ISETP.NE.AND.EX P0, PT, R39, RZ, PT, P0 ;  /* 0x000000ff2700720c */ /* 0x000fe20003f05300 */
[----:B------:R4:W2:Y:S01]  /*b4b0*/  F2I.U32.TRUNC.NTZ R29, R20 ;  /* 0x00000014001d7305 */ /* 0x0008a2000020f000 */
[----:B------:R-:W3:Y:S01]  /*b4c0*/  LDC R31, c[0x0][0x148] ;  /* 0x00005200ff1f7b82 */ /* 0x000ee20000000800 */
[----:B0-----:R-:W-:-:S02]  /*b4d0*/  SHF.R.U64 R26, R6, R22, R7 ;  /* 0x00000016061a7219 */ /* 0x001fc40000001207 */
[----:B------:R-:W-:-:S05]  /*b4e0*/  SHF.R.U32.HI R7, RZ, R22, R7 ;  /* 0x00000016ff077219 */ /* 0x000fca0000011607 */
[----:B------:R-:W0:Y:S01]  /*b4f0*/  LDC R30, c[0x0][0x600] ;  /* 0x00018000ff1e7b82 */ /* 0x000e220000000800 */
[-CC-:B-1----:R-:W-:Y:S02]  /*b500*/  SHF.R.U64 R24, R26, R34.reuse, R7.reuse ;  /* 0x000000221a187219 */ /* 0x182fe40000001207 */
[----:B------:R-:W-:-:S05]  /*b510*/  SHF.R.U32.HI R7, RZ, R34, R7 ;  /* 0x00000022ff077219 */ /* 0x000fca0000011607 */
[----:B------:R-:W1:Y:S01]  /*b520*/  LDC R37, c[0x0][0x648] ;  /* 0x00019200ff257b82 */ /* 0x000e620000000800 */
[-CC-:B--2---:R-:W-:Y:S02]  /*b530*/  SHF.R.U64 R28, R24, R36.reuse, R7.reuse ;  /* 0x00000024181c7219 */ /* 0x184fe40000001207 */
[-C--:B------:R-:W-:Y:S02]  /*b540*/  SHF.L.U32 R21, R21, R36.reuse, RZ ;  /* 0x0000002415157219 */ /* 0x080fe400000006ff */
[-C--:B------:R-:W-:Y:S01]  /*b550*/  SHF.R.U32.HI R7, RZ, R36.reuse, R7 ;  /* 0x00000024ff077219 */ /* 0x080fe20000011607 */
[----:B------:R-:W-:Y:S01]  /*b560*/  IMAD.MOV.U32 R6, RZ, RZ, R28 ;  /* 0x000000ffff067224 */ /* 0x000fe200078e001c */
[----:B------:R-:W-:Y:S01]  /*b570*/  SHF.L.U32 R168, R23, R36, RZ ;  /* 0x0000002417a87219 */ /* 0x000fe200000006ff */
[----:B------:R-:W2:Y:S01]  /*b580*/  LDC R40, c[0x0][0x638] ;  /* 0x00018e00ff287b82 */ /* 0x000ea20000000800 */
[----:B------:R-:W-:-:S07]  /*b590*/  LOP3.LUT R35, RZ, R21, RZ, 0x33, !PT ;  /* 0x00000015ff237212 */ /* 0x000fce00078e33ff */
[----:B------:R-:W0:Y:S01]  /*b5a0*/  LDC R41, c[0x0][0x610] ;  /* 0x00018400ff297b82 */ /* 0x000e220000000800 */
[----:B----4-:R-:W-:Y:S05]  /*b5b0*/  @!P0 BRA `(.L_x_43) ;  /* 0x0000000000288947 */ /* 0x010fea0003800000 */
        /* <DEDUP_REMOVED lines=10> */
.L_x_43:
[----:B------:R-:W-:Y:S01]  /*b660*/  ISETP.NE.AND P0, PT, R0, 0x1, PT ;  /* 0x000000010000780c */ /* 0x000fe20003f05270 */
[----:B0-----:R-:W-:Y:S01]  /*b670*/  VIADD R23, R30, 0xffffffff ;  /* 0xffffffff1e177836 */ /* 0x001fe20000000000 */
[----:B-1----:R-:W-:Y:S01]  /*b680*/  SHF.R.U64 R6, R6, R37, R7 ;  /* 0x0000002506067219 */ /* 0x002fe20000001207 */
[----:B------:R-:W-:Y:S01]  /*b690*/  IMAD.MOV R29, RZ, RZ, -R29 ;  /* 0x000000ffff1d7224 */ /* 0x000fe200078e0a1d */
[----:B------:R-:W-:-:S03]  /*b6a0*/  LOP3.LUT R21, R24, R35, RZ, 0xc0, !PT ;  /* 0x0000002318157212 */ /* 0x000fc600078ec0ff */
[----:B------:R-:W-:Y:S02]  /*b6b0*/  IMAD.MOV R7, RZ, RZ, -R6 ;  /* 0x000000ffff077224 */ /* 0x000fe400078e0a06 */
[----:B------:R-:W-:Y:S01]  /*b6c0*/  IMAD R168, R168, R6, R21 ;  /* 0x00000006a8a87224 */ /* 0x000fe200078e0215 */
[----:B------:R-:W-:Y:S01]  /*b6d0*/  LOP3.LUT R21, R26, R23, RZ, 0xc0, !PT ;  /* 0x000000171a157212 */ /* 0x000fe200078ec0ff */
[----:B--2---:R-:W-:Y:S02]  /*b6e0*/  IMAD R6, R7, R40, R28 ;  /* 0x0000002807067224 */ /* 0x004fe400078e021c */
[----:B---3--:R-:W-:Y:S02]  /*b6f0*/  @P0 IMAD R33, R31, R29, R32 ;  /* 0x0000001d1f210224 */ /* 0x008fe400078e0220 */
[----:B------:R-:W-:Y:S02]  /*b700*/  IMAD R21, R6, R30, R21 ;  /* 0x0000001e06157224 */ /* 0x000fe400078e0215 */
[----:B------:R-:W-:-:S02]  /*b710*/  IMAD R168, R168, R41, R33 ;  /* 0x00000029a8a87224 */ /* 0x000fc400078e0221 */
[----:B------:R-:W-:Y:S02]  /*b720*/  IMAD.MOV.U32 R7, RZ, RZ, 0x1 ;  /* 0x00000001ff077424 */ /* 0x000fe400078e00ff */
[----:B------:R-:W-:Y:S01]  /*b730*/  IMAD.MOV.U32 R6, RZ, RZ, R27 ;  /* 0x000000ffff067224 */ /* 0x000fe200078e001b */
[----:B------:R-:W-:Y:S02]  /*b740*/  SEL R165, R21, R168, !P0 ;  /* 0x000000a815a57207 */ /* 0x000fe40004000000 */
[----:B------:R-:W-:-:S07]  /*b750*/  SEL R168, R168, R21, !P0 ;  /* 0x00000015a8a87207 */ /* 0x000fce0004000000 */
.L_x_41:
[----:B------:R-:W-:Y:S01]  /*b760*/  UIADD3 UR5, UR9, UR5, URZ ;  /* 0x0000000509057290 */ /* 0x000fe2000fffe03f */
[----:B------:R-:W-:Y:S01]  /*b770*/  LOP3.LUT P0, RZ, R7, 0xff, RZ, 0xc0, !PT ;  /* 0x000000ff07ff7812 */ /* 0x000fe2000780c0ff */
[----:B------:R-:W-:Y:S02]  /*b780*/  IMAD.MOV.U32 R7, RZ, RZ, R168 ;  /* 0x000000ffff077224 */ /* 0x000fe400078e00a8 */
[----:B------:R-:W-:Y:S02]  /*b790*/  USHF.R.U32.HI UR6, URZ, 0x4, UR5 ;  /* 0x000000043f067899 */ /* 0x000fe40008011605 */
[----:B------:R-:W-:Y:S02]  /*b7a0*/  UISETP.GT.U32.AND UP1, UPT, UR5, 0xf, UPT ;  /* 0x0000000f0500788c */ /* 0x000fe4000bf24070 */
[----:B------:R-:W-:Y:S02]  /*b7b0*/  ULOP3.LUT UR6, UR6, 0x1, URZ, 0xc0, !UPT ;  /* 0x0000000106067892 */ /* 0x000fe4000f8ec03f */
[----:B------:R-:W-:-:S02]  /*b7c0*/  UISETP.LT.U32.AND UP1, UPT, UR9, 0x10, UP1 ;  /* 0x000000100900788c */ /* 0x000fc40008f21070 */
[----:B------:R-:W-:Y:S02]  /*b7d0*/  UISETP.NE.U32.AND UP0, UPT, UR6, 0x1, UPT ;  /* 0x000000010600788c */ /* 0x000fe4000bf05070 */
[----:B------:R-:W-:Y:S02]  /*b7e0*/  USEL UR7, URZ, 0x1, !UP1 ;  /* 0x000000013f077887 */ /* 0x000fe4000c800000 */
[----:B------:R-:W-:Y:S02]  /*b7f0*/  UISETP.GT.U32.AND UP0, UPT, UR9, 0xf, !UP0 ;  /* 0x0000000f0900788c */ /* 0x000fe4000c704070 */
[----:B------:R-:W-:Y:S02]  /*b800*/  ULOP3.LUT UR5, UR5, 0xf, URZ, 0xc0, !UPT ;  /* 0x0000000f05057892 */ /* 0x000fe4000f8ec03f */
[----:B------:R-:W-:-:S04]  /*b810*/  USEL UR6, URZ, 0x1, !UP0 ;  /* 0x000000013f067887 */ /* 0x000fc8000c000000 */
[----:B------:R-:W-:Y:S01]  /*b820*/  ULOP3.LUT UR4, UR6, UR4, UR7, 0x96, !UPT ;  /* 0x0000000406047292 */ /* 0x000fe2000f8e9607 */
[----:B------:R-:W-:Y:S11]  /*b830*/  @P0 BRA `(.L_x_44) ;  /* 0xffffff5800f40947 */ /* 0x000ff6000383ffff */
[----:B------:R-:W-:Y:S05]  /*b840*/  EXIT ;  /* 0x000000000000794d */ /* 0x000fea0003800000 */
.L_x_8:
[----:B0-----:R-:W-:Y:S01]  /*b850*/  ULDC.64 UR4, c[0x0][0x650] ;  /* 0x0001940000047ab9 */ /* 0x001fe20000000a00 */
        /* <DEDUP_REMOVED lines=25> */
.L_x_46:
[----:B------:R-:W0:Y:S01]  /*b9f0*/  LDC.64 R28, c[0x0][0x640] ;  /* 0x00019000ff1c7b82 */ /* 0x000e220000000a00 */
[-CC-:B------:R-:W-:Y:S01]  /*ba00*/  SHF.R.U64 R14, R18, R10.reuse, R19.reuse ;  /* 0x0000000a120e7219 */ /* 0x180fe20000001213 */
[----:B------:R-:W-:Y:S01]  /*ba10*/  IMAD.MOV.U32 R31, RZ, RZ, 0x1 ;  /* 0x00000001ff1f7424 */ /* 0x000fe200078e00ff */
[----:B------:R-:W-:Y:S02]  /*ba20*/  SHF.R.U32.HI R7, RZ, R10, R19 ;  /* 0x0000000aff077219 */ /* 0x000fe40000011613 */
[----:B------:R-:W-:-:S03]  /*ba30*/  IADD3 R17, P0, RZ, -R14, RZ ;  /* 0x8000000eff117210 */ /* 0x000fc60007f1e0ff */
[----:B------:R-:W1:Y:S02]  /*ba40*/  LDC R16, c[0x0][0x618] ;  /* 0x00018600ff107b82 */ /* 0x000e640000000800 */
[----:B------:R-:W-:Y:S02]  /*ba50*/  IMAD.X R7, RZ, RZ, ~R7, P0 ;  /* 0x000000ffff077224 */ /* 0x000fe400000e0e07 */
[----:B------:R-:W-:-:S04]  /*ba60*/  IMAD.WIDE.U32 R8, R17, R24, R2 ;  /* 0x0000001811087225 */ /* 0x000fc800078e0002 */
[----:B------:R-:W2:Y:S01]  /*ba70*/  LDC R18, c[0x0][0x608] ;  /* 0x00018200ff127b82 */ /* 0x000ea20000000800 */
[----:B------:R-:W-:-:S04]  /*ba80*/  IMAD R10, R7, R24, RZ ;  /* 0x00000018070a7224 */ /* 0x000fc800078e02ff */
[----:B------:R-:W-:-:S03]  /*ba90*/  IMAD R7, R17, R25, R10 ;  /* 0x0000001911077224 */ /* 0x000fc600078e020a */
        /* <DEDUP_REMOVED lines=10> */
[----:B------:R-:W-:-:S05]  /*bb40*/  SHF.R.U32.HI R7, RZ, R18, R7 ;  /* 0x00000012ff077219 */ /* 0x000fca0000011607 */
        /* <DEDUP_REMOVED lines=18> */
.L_x_47:
[----:B------:R-:W-:Y:S01]  /*bc70*/  ISETP.NE.AND P0, PT, R0, 0x1, PT ;  /* 0x000000010000780c */ /* 0x000fe20003f05270 */
[----:B0-----:R-:W-:Y:S01]  /*bc80*/  VIADD R13, R23, 0xffffffff ;  /* 0xffffffff170d7836 */ /* 0x001fe20000000000 */
[----:B-1----:R-:W-:Y:S01]  /*bc90*/  SHF.R.U64 R8, R8, R25, R9 ;  /* 0x0000001908087219 */ /* 0x002fe20000001209 */
[----:B------:R-:W-:Y:S01]  /*bca0*/  IMAD.MOV.U32 R18, RZ, RZ, R14 ;  /* 0x000000ffff127224 */ /* 0x000fe200078e000e */
[----:B------:R-:W-:Y:S02]  /*bcb0*/  SHF.L.U32 R31, R31, R26, RZ ;  /* 0x0000001a1f1f7219 */ /* 0x000fe400000006ff */
[----:B------:R-:W-:Y:S01]  /*bcc0*/  LOP3.LUT R7, R22, R33, RZ, 0xc0, !PT ;  /* 0x0000002116077212 */ /* 0x000fe200078ec0ff */
[----:B------:R-:W-:Y:S01]  /*bcd0*/  IMAD.MOV R9, RZ, RZ, -R8 ;  /* 0x000000ffff097224 */ /* 0x000fe200078e0a08 */
[----:B------:R-:W-:-:S03]  /*bce0*/  LOP3.LUT R10, R10, R13, RZ, 0xc0, !PT ;  /* 0x0000000d0a0a7212 */ /* 0x000fc600078ec0ff */
[----:B------:R-:W-:Y:S02]  /*bcf0*/  IMAD R8, R31, R8, R7 ;  /* 0x000000081f087224 */ /* 0x000fe400078e0207 */
[----:B------:R-:W-:Y:S02]  /*bd00*/  @P0 IMAD R11, R15, R20, R12 ;  /* 0x000000140f0b0224 */ /* 0x000fe400078e020c */
[----:B--2---:R-:W-:Y:S02]  /*bd10*/  IMAD R7, R9, R27, R24 ;  /* 0x0000001b09077224 */ /* 0x004fe400078e0218 */
[----:B---3--:R-:W-:Y:S02]  /*bd20*/  IMAD R9, R8, R30, R11 ;  /* 0x0000001e08097224 */ /* 0x008fe400078e020b */
[----:B------:R-:W-:Y:S02]  /*bd30*/  IMAD.MOV.U32 R8, RZ, RZ, 0x1 ;  /* 0x00000001ff087424 */ /* 0x000fe400078e00ff */
[----:B------:R-:W-:-:S03]  /*bd40*/  IMAD R10, R7, R23, R10 ;  /* 0x00000017070a7224 */ /* 0x000fc600078e020a */
[----:B------:R-:W-:Y:S02]  /*bd50*/  PRMT R7, R8, 0x7610, R7 ;  /* 0x0000761008077816 */ /* 0x000fe40000000007 */
[----:B------:R-:W-:Y:S02]  /*bd60*/  SEL R8, R10, R9, !P0 ;  /* 0x000000090a087207 */ /* 0x000fe40004000000 */
[----:B------:R-:W-:-:S07]  /*bd70*/  SEL R9, R9, R10, !P0 ;  /* 0x0000000a09097207 */ /* 0x000fce0004000000 */
.L_x_45:
[----:B------:R-:W-:-:S08]  /*bd80*/  NOP ;  /* 0x0000000000007918 */ /* 0x000fd00000000000 */
[----:B------:R-:W0:-:S00]  /*bd90*/  USETMAXREG.DEALLOC.CTAPOOL 0x28 ;  /* 0x00000028000079c8 */ /* 0x000e0000080e0500 */
[----:B0-----:R-:W-:-:S13]  /*bda0*/  ISETP.NE.AND P0, PT, R6, RZ, PT ;  /* 0x000000ff0600720c */ /* 0x001fda0003f05270 */
[----:B------:R-:W-:Y:S05]  /*bdb0*/  @P0 EXIT ;  /* 0x000000000000094d */ /* 0x000fea0003800000 */
[----:B------:R-:W-:Y:S01]  /*bdc0*/  LOP3.LUT P0, RZ, R7, 0xff, RZ, 0xc0, !PT ;  /* 0x000000ff07ff7812 */ /* 0x000fe2000780c0ff */
[----:B------:R-:W-:Y:S02]  /*bdd0*/  IMAD.MOV.U32 R16, RZ, RZ, 0x1 ;  /* 0x00000001ff107424 */ /* 0x000fe400078e00ff */
[----:B------:R-:W-:-:S10]  /*bde0*/  IMAD.MOV.U32 R15, RZ, RZ, RZ ;  /* 0x000000ffff0f7224 */ /* 0x000fd400078e00ff */
[----:B------:R-:W-:Y:S05]  /*bdf0*/  @!P0 BRA `(.L_x_48) ;  /* 0x0000000c00388947 */ /* 0x000fea0003800000 */
[----:B------:R-:W0:Y:S01]  /*be00*/  LDC R6, c[0x0][0x28c] ;  /* 0x0000a300ff067b82 */ /* 0x000e220000000800 */
[----:B------:R-:W1:Y:S01]  /*be10*/  S2R R13, SR_CgaCtaId ;  /* 0x00000000000d7919 */ /* 0x000e620000008800 */
[----:B------:R-:W-:Y:S01]  /*be20*/  ULDC UR5, c[0x0][0x600] ;  /* 0x0001800000057ab9 */ /* 0x000fe20000000800 */
[----:B------:R-:W-:Y:S01]  /*be30*/  ULDC UR4, c[0x0][0xc] ;  /* 0x0000030000047ab9 */ /* 0x000fe20000000800 */
[----:B------:R-:W-:Y:S01]  /*be40*/  UIADD3 UR16, UR5, -0x1, URZ ;  /* 0xffffffff05107890 */ /* 0x000fe2000fffe03f */
[----:B------:R-:W-:Y:S01]  /*be50*/  BSSY B0, `(.L_x_48) ;  /* 0x00000c8000007945 */ /* 0x000fe20003800000 */
[----:B------:R-:W-:Y:S01]  /*be60*/  ULDC UR6, c[0x0][0x658] ;  /* 0x0001960000067ab9 */ /* 0x000fe20000000800 */
[----:B------:R-:W-:Y:S01]  /*be70*/  ULDC UR5, c[0x0][0x10] ;  /* 0x0000040000057ab9 */ /* 0x000fe20000000800 */
[----:B------:R-:W-:Y:S01]  /*be80*/  UMOV UR7, 0xffffffff ;  /* 0xffffffff00077882 */ /* 0x000fe20000000000 */
[----:B------:R-:W-:Y:S01]  /*be90*/  UMOV UR8, 0x1 ;  /* 0x0000000100087882 */ /* 0x000fe20000000000 */
[----:B------:R-:W-:Y:S01]  /*bea0*/  UIMAD.WIDE.U32 UR4, UR4, UR5, URZ ;  /* 0x00000005040472a5 */ /* 0x000fe2000f8e003f */
[----:B------:R-:W-:Y:S01]  /*beb0*/  IMAD.MOV.U32 R12, RZ, RZ, 0x1 ;  /* 0x00000001ff0c7424 */ /* 0x000fe200078e00ff */
[----:B------:R-:W-:Y:S01]  /*bec0*/  USHF.L.U32 UR7, UR7, UR6, URZ ;  /* 0x0000000607077299 */ /* 0x000fe2000800063f */
[----:B------:R-:W-:Y:S01]  /*bed0*/  LOP3.LUT R17, R5, 0x2, RZ, 0xfc, !PT ;  /* 0x0000000205117812 */ /* 0x000fe200078efcff */
[----:B------:R-:W-:Y:S01]  /*bee0*/  USHF.L.U32 UR18, UR8, UR6, URZ ;  /* 0x0000000608127299 */ /* 0x000fe2000800063f */
[----:B------:R-:W-:Y:S01]  /*bef0*/  IMAD.MOV.U32 R16, RZ, RZ, 0x1 ;  /* 0x00000001ff107424 */ /* 0x000fe200078e00ff */
[----:B------:R-:W-:Y:S01]  /*bf00*/  ULOP3.LUT UR17, URZ, UR7, URZ, 0x33, !UPT ;  /* 0x000000073f117292 */ /* 0x000fe2000f8e333f */
[----:B------:R-:W-:Y:S01]  /*bf10*/  IMAD.MOV.U32 R15, RZ, RZ, RZ ;  /* 0x000000ffff0f7224 */ /* 0x000fe200078e00ff */
[----:B------:R-:W-:Y:S01]  /*bf20*/  ULDC UR6, c[0x0][0x14] ;  /* 0x0000050000067ab9 */ /* 0x000fe20000000800 */
[----:B------:R-:W-:Y:S01]  /*bf30*/  ULDC.64 UR22, c[0x0][0x198] ;  /* 0x0000660000167ab9 */ /* 0x000fe20000000a00 */
[----:B------:R-:W-:-:S02]  /*bf40*/  UIMAD.WIDE.U32 UR20, UR4, UR6, URZ ;  /* 0x00000006041472a5 */ /* 0x000fc4000f8e003f */
[----:B------:R-:W-:Y:S01]  /*bf50*/  UIMAD UR13, UR5, UR6, URZ ;  /* 0x00000006050d72a4 */ /* 0x000fe2000f8e023f */
[----:B0-----:R-:W-:-:S03]  /*bf60*/  VIADD R6, R6, 0x1f ;  /* 0x0000001f06067836 */ /* 0x001fc60000000000 */
[----:B------:R-:W-:Y:S02]  /*bf70*/  UIADD3 UR13, UR21, UR13, URZ ;  /* 0x0000000d150d7290 */ /* 0x000fe4000fffe03f */
[----:B------:R-:W-:-:S04]  /*bf80*/  SHF.R.S32.HI R7, RZ, 0x1f, R6 ;  /* 0x0000001fff077819 */ /* 0x000fc80000011406 */
[----:B------:R-:W-:Y:S02]  /*bf90*/  LEA.HI R7, R7, R6, RZ, 0x5 ;  /* 0x0000000607077211 */ /* 0x000fe400078f28ff */
[----:B-1----:R-:W-:Y:S02]  /*bfa0*/  LOP3.LUT R13, R13, 0x1, RZ, 0xc0, !PT ;  /* 0x000000010d0d7812 */ /* 0x002fe400078ec0ff */
[----:B------:R-:W-:-:S05]  /*bfb0*/  SHF.R.S32.HI R14, RZ, 0x5, R7 ;  /* 0x00000005ff0e7819 */ /* 0x000fca0000011407 */
[----:B------:R-:W-:-:S07]  /*bfc0*/  VIADD R11, R14, 0x1 ;  /* 0x000000010e0b7836 */ /* 0x000fce0000000000 */
.L_x_59:
[----:B------:R-:W-:-:S03]  /*bfd0*/  UMOV UR4, 0xffffffff ;  /* 0xffffffff00047882 */ /* 0x000fc60000000000 */
[----:B------:R-:W-:Y:S05]  /*bfe0*/  BRA.DIV UR4, `(.L_x_49) ;  /* 0x00000016045c7947 */ /* 0x000fea000b800000 */
[----:B------:R-:W-:-:S13]  /*bff0*/  ELECT P0, URZ, PT ;  /* 0x00000000003f782f */ /* 0x000fda0003800000 */
.L_x_82:
[----:B------:R-:W0:Y:S01]  /*c000*/  LDC R6, c[0x0][0x28c] ;  /* 0x0000a300ff067b82 */ /* 0x000e220000000800 */
[----:B------:R-:W-:Y:S01]  /*c010*/  BSSY B1, `(.L_x_50) ;  /* 0x0000039000017945 */ /* 0x000fe20003800000 */
[----:B0-----:R-:W-:-:S13]  /*c020*/  ISETP.LT.OR P0, PT, R6, 0x1, !P0 ;  /* 0x000000010600780c */ /* 0x001fda0004701670 */
[----:B------:R-:W-:Y:S05]  /*c030*/  @P0 BRA `(.L_x_51) ;  /* 0x0000000000d80947 */ /* 0x000fea0003800000 */
[----:B------:R-:W-:Y:S02]  /*c040*/  IMAD R10, R8, 0x2, R13 ;  /* 0x00000002080a7824 */ /* 0x000fe400078e020d */
[----:B------:R-:W-:Y:S02]  /*c050*/  IMAD R20, R9, 0x180, RZ ;  /* 0x0000018009147824 */ /* 0x000fe400078e02ff */
[----:B------:R-:W-:Y:S02]  /*c060*/  IMAD.MOV.U32 R23, RZ, RZ, RZ ;  /* 0x000000ffff177224 */ /* 0x000fe400078e00ff */
[----:B------:R-:W-:Y:S02]  /*c070*/  IMAD.MOV.U32 R6, RZ, RZ, R11 ;  /* 0x000000ffff067224 */ /* 0x000fe400078e000b */
[----:B------:R-:W-:Y:S02]  /*c080*/  IMAD.MOV.U32 R7, RZ, RZ, R16 ;  /* 0x000000ffff077224 */ /* 0x000fe400078e0010 */
[----:B------:R-:W-:-:S02]  /*c090*/  IMAD.MOV.U32 R8, RZ, RZ, R15 ;  /* 0x000000ffff087224 */ /* 0x000fc400078e000f */
[----:B------:R-:W-:-:S07]  /*c0a0*/  IMAD R19, R10, 0x18, RZ ;  /* 0x000000180a137824 */ /* 0x000fce00078e02ff */
.L_x_54:
[----:B------:R-:W0:Y:S01]  /*c0b0*/  S2R R10, SR_CgaCtaId ;  /* 0x00000000000a7919 */ /* 0x000e220000008800 */
[----:B------:R-:W-:Y:S02]  /*c0c0*/  MOV R9, 0x400 ;  /* 0x0000040000097802 */ /* 0x000fe40000000f00 */
[----:B------:R-:W-:Y:S02]  /*c0d0*/  LOP3.LUT P1, RZ, R4, 0x7f, RZ, 0xc0, !PT ;  /* 0x0000007f04ff7812 */ /* 0x000fe4000782c0ff */
[----:B0-----:R-:W-:Y:S02]  /*c0e0*/  LEA R21, R10, R9, 0x18 ;  /* 0x000000090a157211 */ /* 0x001fe400078ec0ff */
[----:B------:R-:W-:-:S09]  /*c0f0*/  SHF.L.U32 R9, R7, 0x1f, RZ ;  /* 0x0000001f07097819 */ /* 0x000fd200000006ff */
[----:B------:R-:W0:Y:S01]  /*c100*/  @!P1 LDC R10, c[0x0][0x500] ;  /* 0x00014000ff0a9b82 */ /* 0x000e220000000800 */
[----:B------:R-:W-:-:S04]  /*c110*/  IMAD R22, R8, 0x8, R21 ;  /* 0x0000000808167824 */ /* 0x000fc800078e0215 */
[----:B------:R-:W1:Y:S02]  /*c120*/  SYNCS.PHASECHK.TRANS64.TRYWAIT P0, [R22+URZ+0x80], R9 ;  /* 0x00008009160075a7 */ /* 0x000e64000800017f */
[----:B-1----:R-:W-:Y:S05]  /*c130*/  @!P0 BRA `(.L_x_52) ;  /* 0x0000001400288947 */ /* 0x002fea0003800000 */
.L_x_83:
[----:B-1----:R-:W-:Y:S01]  /*c140*/  PRMT R9, R17, 0x9910, RZ ;  /* 0x0000991011097816 */ /* 0x002fe200000000ff */
[----:B0-----:R0:W-:Y:S03]  /*c150*/  @!P1 SYNCS.ARRIVE.TRANS64 RZ, [R22+URZ], R10 ;  /* 0x0000000a16ff99a7 */ /* 0x0011e6000800003f */
[----:B------:R-:W-:-:S13]  /*c160*/  ISETP.NE.AND P0, PT, R9, 0x2, PT ;  /* 0x000000020900780c */ /* 0x000fda0003f05270 */
[----:B0-----:R-:W-:Y:S05]  /*c170*/  @P0 BRA `(.L_x_53) ;  /* 0x0000000000040947 */ /* 0x001fea0003800000 */
[----:B------:R-:W-:Y:S01]  /*c180*/  BPT.TRAP 0x1 ;  /* 0x000000040000795c */ /* 0x000fe20000300000 */
.L_x_53:
[----:B------:R-:W-:Y:S01]  /*c190*/  IMAD R9, R8, 0x2, R13 ;  /* 0x0000000208097824 */ /* 0x000fe200078e020d */
[----:B------:R-:W-:Y:S01]  /*c1a0*/  R2UR UR9, R22 ;  /* 0x00000000160972ca */ /* 0x000fe200000e0000 */
[--C-:B------:R-:W-:Y:S01]  /*c1b0*/  IMAD R10, R8, 0x3000, R21.reuse ;  /* 0x00003000080a7824 */ /* 0x100fe200078e0215 */
[----:B------:R-:W-:Y:S01]  /*c1c0*/  UIADD3 UR4, UP0, UR22, 0xf0, URZ ;  /* 0x000000f016047890 */ /* 0x000fe2000ff1e03f */
[----:B------:R-:W-:Y:S01]  /*c1d0*/  IMAD R9, R9, 0x300, R21 ;  /* 0x0000030009097824 */ /* 0x000fe200078e0215 */
[----:B------:R-:W-:Y:S01]  /*c1e0*/  R2UR UR11, R20 ;  /* 0x00000000140b72ca */ /* 0x000fe200000e0000 */
[----:B------:R-:W-:Y:S01]  /*c1f0*/  VIADD R6, R6, 0xffffffff ;  /* 0xffffffff06067836 */ /* 0x000fe20000000000 */
[----:B------:R-:W-:Y:S01]  /*c200*/  R2UR UR5, R10 ;  /* 0x000000000a0572ca */ /* 0x000fe200000e0000 */
[----:B------:R-:W-:Y:S01]  /*c210*/  UIADD3 UR24, UP1, UR22, 0x1f0, URZ ;  /* 0x000001f016187890 */ /* 0x000fe2000ff3e03f */
[----:B------:R-:W-:Y:S01]  /*c220*/  R2UR UR8, R9 ;  /* 0x00000000090872ca */ /* 0x000fe200000e0000 */
[----:B------:R-:W-:Y:S01]  /*c230*/  VIADD R8, R8, 0x1 ;  /* 0x0000000108087836 */ /* 0x000fe20000000000 */
[----:B------:R-:W-:Y:S01]  /*c240*/  R2UR UR10, R23 ;  /* 0x00000000170a72ca */ /* 0x000fe200000e0000 */
[----:B------:R-:W-:Y:S01]  /*c250*/  UIADD3.X UR25, URZ, UR23, URZ, UP1, !UPT ;  /* 0x000000173f197290 */ /* 0x000fe20008ffe43f */
[----:B------:R-:W-:Y:S01]  /*c260*/  R2UR UR12, R18 ;  /* 0x00000000120c72ca */ /* 0x000fe200000e0000 */
[----:B------:R-:W-:Y:S01]  /*c270*/  UMOV UR6, 0x0 ;  /* 0x0000000000067882 */ /* 0x000fe20000000000 */
[----:B------:R-:W-:Y:S01]  /*c280*/  R2UR UR19, R19 ;  /* 0x00000000131372ca */ /* 0x000fe200000e0000 */
[----:B------:R-:W-:Y:S01]  /*c290*/  UMOV UR7, 0x10000000 ;  /* 0x1000000000077882 */ /* 0x000fe20000000000 */
[----:B------:R-:W-:Y:S01]  /*c2a0*/  ISETP.GT.AND P1, PT, R6, 0x1, PT ;  /* 0x000000010600780c */ /* 0x000fe20003f24270 */
[----:B------:R-:W-:Y:S01]  /*c2b0*/  UMOV UR26, 0x30000 ;  /* 0x00030000001a7882 */ /* 0x000fe20000000000 */
[C---:B------:R-:W-:Y:S01]  /*c2c0*/  ISETP.NE.AND P0, PT, R8.reuse, 0x10, PT ;  /* 0x000000100800780c */ /* 0x040fe20003f05270 */
[----:B------:R-:W-:Y:S01]  /*c2d0*/  UIADD3 UR14, UR5, 0x200, URZ ;  /* 0x00000200050e7890 */ /* 0x000fe2000fffe03f */
[----:B------:R-:W-:Y:S01]  /*c2e0*/  VIADD R23, R23, 0x20 ;  /* 0x0000002017177836 */ /* 0x000fe20000000000 */
[----:B------:R-:W-:Y:S01]  /*c2f0*/  UIADD3.X UR5, URZ, UR23, URZ, UP0, !UPT ;  /* 0x000000173f057290 */ /* 0x000fe200087fe43f */
[----:B------:R-:W-:Y:S01]  /*c300*/  SEL R10, RZ, 0x1, P0 ;  /* 0x00000001ff0a7807 */ /* 0x000fe20000000000 */
[----:B------:R-:W-:Y:S01]  /*c310*/  UIADD3 UR15, UR8, 0x30200, URZ ;  /* 0x00030200080f7890 */ /* 0x000fe2000fffe03f */
[----:B------:R-:W-:-:S02]  /*c320*/  SEL R8, R8, RZ, P0 ;  /* 0x000000ff08087207 */ /* 0x000fc40000000000 */
[----:B------:R-:W-:Y:S01]  /*c330*/  UMOV UR8, UR14 ;  /* 0x0000000e00087c82 */ /* 0x000fe20008000000 */
[----:B------:R-:W-:-:S03]  /*c340*/  LOP3.LUT R7, R7, R10, RZ, 0x3c, !PT ;  /* 0x0000000a07077212 */ /* 0x000fc600078e3cff */
[----:B------:R0:W-:Y:S02]  /*c350*/  UTMALDG.3D [UR8], [UR4], desc[UR6] ;  /* 0x00000608040075b4 */ /* 0x0001e40008011000 */
[----:B0-----:R-:W-:Y:S01]  /*c360*/  UMOV UR8, UR15 ;  /* 0x0000000f00087c82 */ /* 0x001fe20008000000 */
[----:B------:R-:W-:Y:S02]  /*c370*/  UMOV UR11, UR19 ;  /* 0x00000013000b7c82 */ /* 0x000fe40008000000 */
[----:B------:R0:W-:Y:S02]  /*c380*/  UTMALDG.3D.MULTICAST [UR8], [UR24], UR26, desc[UR6] ;  /* 0x00000608180073b4 */ /* 0x0001e4000801181a */
[----:B0-----:R-:W-:Y:S05]  /*c390*/  @P1 BRA `(.L_x_54) ;  /* 0xfffffffc00441947 */ /* 0x001fea000383ffff */
.L_x_51:
[----:B------:R-:W-:Y:S05]  /*c3a0*/  BSYNC B1 ;  /* 0x0000000000017941 */ /* 0x000fea0003800000 */
.L_x_50:
[----:B------:R-:W-:Y:S01]  /*c3b0*/  LOP3.LUT P1, RZ, R12, 0xff, RZ, 0xc0, !PT ;  /* 0x000000ff0cff7812 */ /* 0x000fe2000782c0ff */
[----:B------:R-:W-:Y:S01]  /*c3c0*/  IMAD.IADD R15, R14, 0x1, R15 ;  /* 0x000000010e0f7824 */ /* 0x000fe200078e020f */
[----:B------:R-:W-:Y:S01]  /*c3d0*/  IADD3 R2, P2, R2, UR20, RZ ;  /* 0x0000001402027c10 */ /* 0x000fe2000ff5e0ff */
[----:B------:R-:W-:Y:S01]  /*c3e0*/  ULDC.64 UR4, c[0x0][0x650] ;  /* 0x0001940000047ab9 */ /* 0x000fe20000000a00 */
[----:B------:R-:W-:Y:S01]  /*c3f0*/  BSSY B1, `(.L_x_55) ;  /* 0x000006b000017945 */ /* 0x000fe20003800000 */
[----:B------:R-:W-:Y:S01]  /*c400*/  IMAD.MOV.U32 R9, RZ, RZ, -0x1 ;  /* 0xffffffffff097424 */ /* 0x000fe200078e00ff */
[----:B------:R-:W-:Y:S01]  /*c410*/  ISETP.GT.U32.AND P0, PT, R15, 0xf, PT ;  /* 0x0000000f0f00780c */ /* 0x000fe20003f04070 */
[----:B------:R-:W-:Y:S01]  /*c420*/  IMAD.MOV.U32 R18, RZ, RZ, -0x1 ;  /* 0xffffffffff127424 */ /* 0x000fe200078e00ff */
[----:B------:R-:W-:Y:S02]  /*c430*/  SHF.R.U32.HI R6, RZ, 0x4, R15 ;  /* 0x00000004ff067819 */ /* 0x000fe4000001160f */
[----:B------:R-:W-:-:S02]  /*c440*/  ISETP.LT.U32.AND P0, PT, R14, 0x10, P0 ;  /* 0x000000100e00780c */ /* 0x000fc40000701070 */
[----:B------:R-:W-:Y:S01]  /*c450*/  IADD3.X R3, R3, UR13, RZ, P2, !PT ;  /* 0x0000000d03037c10 */ /* 0x000fe200097fe4ff */
[----:B------:R-:W0:Y:S01]  /*c460*/  @P1 S2R R8, SR_CgaCtaId ;  /* 0x0000000000081919 */ /* 0x000e220000008800 */
[----:B------:R-:W-:Y:S02]  /*c470*/  @P1 MOV R7, 0x400 ;  /* 0x0000040000071802 */ /* 0x000fe40000000f00 */
[----:B------:R-:W-:Y:S02]  /*c480*/  ISETP.GE.U32.AND P2, PT, R2, UR4, PT ;  /* 0x0000000402007c0c */ /* 0x000fe4000bf46070 */
[----:B------:R-:W-:Y:S02]  /*c490*/  LOP3.LUT R6, R6, 0x1, RZ, 0xc0, !PT ;  /* 0x0000000106067812 */ /* 0x000fe400078ec0ff */
[----:B------:R-:W-:Y:S02]  /*c4a0*/  LOP3.LUT R15, R15, 0xf, RZ, 0xc0, !PT ;  /* 0x0000000f0f0f7812 */ /* 0x000fe400078ec0ff */
[----:B------:R-:W-:-:S02]  /*c4b0*/  PRMT R12, RZ, 0x7610, R12 ;  /* 0x00007610ff0c7816 */ /* 0x000fc4000000000c */
[----:B0-----:R-:W-:Y:S01]  /*c4c0*/  @P1 LEA R7, R8, R7, 0x18 ;  /* 0x0000000708071211 */ /* 0x001fe200078ec0ff */
[----:B------:R-:W-:-:S03]  /*c4d0*/  IMAD.MOV.U32 R8, RZ, RZ, -0x1 ;  /* 0xffffffffff087424 */ /* 0x000fc600078e00ff */
[----:B------:R0:W-:Y:S01]  /*c4e0*/  @P1 SYNCS.ARRIVE.TRANS64.A1T0 RZ, [R7+URZ+0x118], RZ ;  /* 0x000118ff07ff19a7 */ /* 0x0001e2000810003f */
[----:B------:R-:W-:-:S04]  /*c4f0*/  ISETP.NE.U32.AND P1, PT, R6, 0x1, PT ;  /* 0x000000010600780c */ /* 0x000fc80003f25070 */
[----:B------:R-:W-:Y:S02]  /*c500*/  ISETP.GT.U32.AND P1, PT, R14, 0xf, !P1 ;  /* 0x0000000f0e00780c */ /* 0x000fe40004f24070 */
[----:B0-----:R-:W-:Y:S02]  /*c510*/  SEL R7, RZ, 0x1, !P0 ;  /* 0x00000001ff077807 */ /* 0x001fe40004000000 */
[----:B------:R-:W-:Y:S02]  /*c520*/  ISETP.GE.U32.AND.EX P0, PT, R3, UR5, PT, P2 ;  /* 0x0000000503007c0c */ /* 0x000fe4000bf06120 */
[----:B------:R-:W-:-:S04]  /*c530*/  SEL R6, RZ, 0x1, !P1 ;  /* 0x00000001ff067807 */ /* 0x000fc80004800000 */
[----:B------:R-:W-:Y:S02]  /*c540*/  LOP3.LUT R16, R6, R16, R7, 0x96, !PT ;  /* 0x0000001006107212 */ /* 0x000fe400078e9607 */
[----:B------:R-:W-:-:S05]  /*c550*/  PRMT R6, RZ, 0x7610, R6 ;  /* 0x00007610ff067816 */ /* 0x000fca0000000006 */
[----:B------:R-:W-:Y:S05]  /*c560*/  @P0 BRA `(.L_x_56) ;  /* 0x00000004004c0947 */ /* 0x000fea0003800000 */
[----:B------:R-:W0:Y:S01]  /*c570*/  S2R R19, SR_CTAID.X ;  /* 0x0000000000137919 */ /* 0x000e220000002500 */
[----:B------:R-:W-:Y:S01]  /*c580*/  ULDC.64 UR4, c[0x0][0x628] ;  /* 0x00018a0000047ab9 */ /* 0x000fe20000000a00 */
[----:B------:R-:W1:Y:S01]  /*c590*/  LDC R20, c[0x0][0x144] ;  /* 0x00005100ff147b82 */ /* 0x000e620000000800 */
[----:B------:R-:W-:Y:S01]  /*c5a0*/  ISETP.NE.U32.AND P0, PT, RZ, UR4, PT ;  /* 0x00000004ff007c0c */ /* 0x000fe2000bf05070 */
[----:B------:R-:W2:Y:S01]  /*c5b0*/  S2R R10, SR_CTAID.Y ;  /* 0x00000000000a7919 */ /* 0x000ea20000002600 */
[----:B------:R-:W-:Y:S01]  /*c5c0*/  ULDC UR7, c[0x0][0x630] ;  /* 0x00018c0000077ab9 */ /* 0x000fe20000000800 */
[----:B------:R-:W-:Y:S01]  /*c5d0*/  ULDC UR8, c[0x0][0x150] ;  /* 0x0000540000087ab9 */ /* 0x000fe20000000800 */
[----:B------:R-:W-:Y:S01]  /*c5e0*/  ISETP.NE.AND.EX P0, PT, RZ, UR5, PT, P0 ;  /* 0x00000005ff007c0c */ /* 0x000fe2000bf05300 */
[----:B------:R-:W-:Y:S02]  /*c5f0*/  IMAD.MOV.U32 R6, RZ, RZ, R2 ;  /* 0x000000ffff067224 */ /* 0x000fe400078e0002 */
[----:B------:R-:W-:Y:S01]  /*c600*/  IMAD.MOV.U32 R7, RZ, RZ, R3 ;  /* 0x000000ffff077224 */ /* 0x000fe200078e0003 */
[----:B0-----:R-:W-:-:S09]  /*c610*/  I2FP.F32.U32 R22, R19 ;  /* 0x0000001300167245 */ /* 0x001fd20000201000 */
[----:B------:R-:W-:Y:S05]  /*c620*/  @!P0 BRA `(.L_x_57) ;  /* 0x0000000000288947 */ /* 0x000fea0003800000 */
[----:B------:R-:W-:Y:S02]  /*c630*/  ULDC UR6, c[0x0][0x634] ;  /* 0x00018d0000067ab9 */ /* 0x000fe40000000800 */
[----:B------:R-:W-:-:S05]  /*c640*/  IADD3 R7, P0, R2, UR6, RZ ;  /* 0x0000000602077c10 */ /* 0x000fca000ff1e0ff */
[----:B------:R-:W-:-:S04]  /*c650*/  IMAD.X R21, RZ, RZ, R3, P0 ;  /* 0x000000ffff157224 */ /* 0x000fc800000e0603 */
[----:B------:R-:W-:-:S04]  /*c660*/  IMAD.WIDE.U32 R8, R21, UR4, RZ ;  /* 0x0000000415087c25 */ /* 0x000fc8000f8e00ff */
[----:B------:R-:W-:-:S04]  /*c670*/  IMAD.WIDE.U32 R8, P0, R7, UR5, R8 ;  /* 0x0000000507087c25 */ /* 0x000fc8000f800008 */
[----:B------:R-:W-:-:S04]  /*c680*/  IMAD.WIDE.U32 R6, R7, UR4, RZ ;  /* 0x0000000407067c25 */ /* 0x000fc8000f8e00ff */
[----:B------:R-:W-:Y:S01]  /*c690*/  IMAD.MOV.U32 R6, RZ, RZ, R9 ;  /* 0x000000ffff067224 */ /* 0x000fe200078e0009 */
[----:B------:R-:W-:Y:S01]  /*c6a0*/  IADD3 RZ, P1, R7, R8, RZ ;  /* 0x0000000807ff7210 */ /* 0x000fe20007f3e0ff */
[----:B------:R-:W-:-:S04]  /*c6b0*/  IMAD.X R7, RZ, RZ, RZ, P0 ;  /* 0x000000ffff077224 */ /* 0x000fc800000e06ff */
[----:B------:R-:W-:-:S08]  /*c6c0*/  IMAD.WIDE.U32.X R6, R21, UR5, R6, P1 ;  /* 0x0000000515067c25 */ /* 0x000fd000088e0406 */
.L_x_57:
[----:B------:R-:W-:Y:S01]  /*c6d0*/  FMUL R22, R22, UR8 ;  /* 0x0000000816167c20 */ /* 0x000fe20008400000 */
[--C-:B------:R-:W-:Y:S01]  /*c6e0*/  SHF.R.U64 R18, R6, UR7, R7.reuse ;  /* 0x0000000706127c19 */ /* 0x100fe20008001207 */
[----:B------:R-:W-:Y:S01]  /*c6f0*/  ULDC.64 UR4, c[0x0][0x620] ;  /* 0x0001880000047ab9 */ /* 0x000fe20000000a00 */
[----:B------:R-:W-:Y:S01]  /*c700*/  SHF.R.U32.HI R6, RZ, UR7, R7 ;  /* 0x00000007ff067c19 */ /* 0x000fe20008011607 */
[----:B------:R-:W-:Y:S01]  /*c710*/  ULDC.64 UR6, c[0x0][0x640] ;  /* 0x0001900000067ab9 */ /* 0x000fe20000000a00 */
[----:B------:R-:W-:Y:S01]  /*c720*/  IADD3 R7, P0, RZ, -R18, RZ ;  /* 0x80000012ff077210 */ /* 0x000fe20007f1e0ff */
[----:B------:R-:W0:Y:S01]  /*c730*/  F2I.U32.TRUNC.NTZ R22, R22 ;  /* 0x0000001600167305 */ /* 0x000e22000020f000 */
[----:B------:R-:W3:Y:S03]  /*c740*/  LDC R21, c[0x0][0x148] ;  /* 0x00005200ff157b82 */ /* 0x000ee60000000800 */
[----:B------:R-:W-:Y:S01]  /*c750*/  IMAD.X R6, RZ, RZ, ~R6, P0 ;  /* 0x000000ffff067224 */ /* 0x000fe200000e0e06 */
[----:B------:R-:W-:-:S03]  /*c760*/  ISETP.NE.U32.AND P0, PT, RZ, UR6, PT ;  /* 0x00000006ff007c0c */ /* 0x000fc6000bf05070 */
[----:B------:R-:W-:Y:S01]  /*c770*/  IMAD R6, R6, UR4, RZ ;  /* 0x0000000406067c24 */ /* 0x000fe2000f8e02ff */
[----:B------:R-:W-:-:S03]  /*c780*/  ISETP.NE.AND.EX P0, PT, RZ, UR7, PT, P0 ;  /* 0x00000007ff007c0c */ /* 0x000fc6000bf05300 */
[C---:B------:R-:W-:Y:S01]  /*c790*/  IMAD R9, R7.reuse, UR5, R6 ;  /* 0x0000000507097c24 */ /* 0x040fe2000f8e0206 */
[----:B------:R-:W-:Y:S01]  /*c7a0*/  ULDC UR5, c[0x0][0x154] ;  /* 0x0000550000057ab9 */ /* 0x000fe20000000800 */
[----:B------:R-:W-:Y:S01]  /*c7b0*/  IMAD.WIDE.U32 R6, R7, UR4, R2 ;  /* 0x0000000407067c25 */ /* 0x000fe2000f8e0002 */
[----:B------:R-:W-:-:S03]  /*c7c0*/  ULDC UR4, c[0x0][0x618] ;  /* 0x0001860000047ab9 */ /* 0x000fc60000000800 */
[----:B0-----:R-:W-:Y:S02]  /*c7d0*/  IMAD.MOV R8, RZ, RZ, -R22 ;  /* 0x000000ffff087224 */ /* 0x001fe400078e0a16 */
[----:B------:R-:W-:Y:S02]  /*c7e0*/  IMAD.IADD R7, R7, 0x1, R9 ;  /* 0x0000000107077824 */ /* 0x000fe400078e0209 */
[----:B-1----:R-:W-:Y:S01]  /*c7f0*/  IMAD R19, R20, R8, R19 ;  /* 0x0000000814137224 */ /* 0x002fe200078e0213 */
[----:B--2---:R-:W-:Y:S02]  /*c800*/  I2FP.F32.U32 R8, R10 ;  /* 0x0000000a00087245 */ /* 0x004fe40000201000 */
[--C-:B------:R-:W-:Y:S02]  /*c810*/  SHF.R.U64 R20, R6, UR4, R7.reuse ;  /* 0x0000000406147c19 */ /* 0x100fe40008001207 */
[----:B------:R-:W-:Y:S01]  /*c820*/  SHF.R.U32.HI R7, RZ, UR4, R7 ;  /* 0x00000004ff077c19 */ /* 0x000fe20008011607 */
[----:B------:R-:W-:Y:S01]  /*c830*/  FMUL R8, R8, UR5 ;  /* 0x0000000508087c20 */ /* 0x000fe20008400000 */
[----:B------:R-:W-:-:S02]  /*c840*/  ULDC UR4, c[0x0][0x608] ;  /* 0x0001820000047ab9 */ /* 0x000fc40000000800 */
[--C-:B------:R-:W-:Y:S01]  /*c850*/  SHF.R.U64 R23, R20, UR4, R7.reuse ;  /* 0x0000000414177c19 */ /* 0x100fe20008001207 */
[----:B------:R0:W1:Y:S01]  /*c860*/  F2I.U32.TRUNC.NTZ R24, R8 ;  /* 0x0000000800187305 */ /* 0x000062000020f000 */
[----:B------:R-:W-:Y:S01]  /*c870*/  SHF.R.U32.HI R6, RZ, UR4, R7 ;  /* 0x00000004ff067c19 */ /* 0x000fe20008011607 */
[----:B------:R-:W-:-:S03]  /*c880*/  ULDC UR4, c[0x0][0x658] ;  /* 0x0001960000047ab9 */ /* 0x000fc60000000800 */
[--C-:B------:R-:W-:Y:S02]  /*c890*/  SHF.R.U64 R22, R23, UR4, R6.reuse ;  /* 0x0000000417167c19 */ /* 0x100fe40008001206 */
[----:B------:R-:W-:-:S03]  /*c8a0*/  SHF.R.U32.HI R25, RZ, UR4, R6 ;  /* 0x00000004ff197c19 */ /* 0x000fc60008011606 */
[----:B------:R-:W-:Y:S02]  /*c8b0*/  IMAD.MOV.U32 R6, RZ, RZ, R22 ;  /* 0x000000ffff067224 */ /* 0x000fe400078e0016 */
[----:B------:R-:W-:Y:S01]  /*c8c0*/  IMAD.MOV.U32 R7, RZ, RZ, R25 ;  /* 0x000000ffff077224 */ /* 0x000fe200078e0019 */
[----:B0-----:R-:W-:Y:S06]  /*c8d0*/  @!P0 BRA `(.L_x_58) ;  /* 0x0000000000288947 */ /* 0x001fec0003800000 */
        /* <DEDUP_REMOVED lines=10> */
.L_x_58:
[----:B------:R-:W-:Y:S01]  /*c980*/  ISETP.NE.AND P0, PT, R0, 0x1, PT ;  /* 0x000000010000780c */ /* 0x000fe20003f05270 */
[----:B------:R-:W-:Y:S01]  /*c990*/  ULDC UR4, c[0x0][0x648] ;  /* 0x0001920000047ab9 */ /* 0x000fe20000000800 */
[----:B------:R-:W-:Y:S01]  /*c9a0*/  LOP3.LUT R23, R23, UR17, RZ, 0xc0, !PT ;  /* 0x0000001117177c12 */ /* 0x000fe2000f8ec0ff */
[----:B-1----:R-:W-:Y:S01]  /*c9b0*/  IMAD.MOV R24, RZ, RZ, -R24 ;  /* 0x000000ffff187224 */ /* 0x002fe200078e0a18 */
[----:B------:R-:W-:Y:S01]  /*c9c0*/  SHF.R.U64 R6, R6, UR4, R7 ;  /* 0x0000000406067c19 */ /* 0x000fe20008001207 */
[----:B------:R-:W-:Y:S01]  /*c9d0*/  ULDC UR4, c[0x0][0x638] ;  /* 0x00018e0000047ab9 */ /* 0x000fe20000000800 */
[----:B------:R-:W-:Y:S01]  /*c9e0*/  LOP3.LUT R9, R20, UR16, RZ, 0xc0, !PT ;  /* 0x0000001014097c12 */ /* 0x000fe2000f8ec0ff */
[----:B------:R-:W-:Y:S02]  /*c9f0*/  ULDC UR5, c[0x0][0x610] ;  /* 0x0001840000057ab9 */ /* 0x000fe40000000800 */
[----:B------:R-:W-:Y:S02]  /*ca00*/  IMAD.MOV R7, RZ, RZ, -R6 ;  /* 0x000000ffff077224 */ /* 0x000fe400078e0a06 */
[----:B------:R-:W-:-:S02]  /*ca10*/  IMAD R6, R6, UR18, R23 ;  /* 0x0000001206067c24 */ /* 0x000fc4000f8e0217 */
[----:B---3--:R-:W-:Y:S02]  /*ca20*/  @P0 IMAD R19, R21, R24, R10 ;  /* 0x0000001815130224 */ /* 0x008fe400078e020a */
[----:B------:R-:W-:Y:S01]  /*ca30*/  IMAD R22, R7, UR4, R22 ;  /* 0x0000000407167c24 */ /* 0x000fe2000f8e0216 */
[----:B------:R-:W-:Y:S01]  /*ca40*/  ULDC UR4, c[0x0][0x600] ;  /* 0x0001800000047ab9 */ /* 0x000fe20000000800 */
[----:B------:R-:W-:Y:S02]  /*ca50*/  IMAD R19, R6, UR5, R19 ;  /* 0x0000000506137c24 */ /* 0x000fe4000f8e0213 */
[----:B------:R-:W-:Y:S02]  /*ca60*/  IMAD R22, R22, UR4, R9 ;  /* 0x0000000416167c24 */ /* 0x000fe4000f8e0209 */
[----:B------:R-:W-:-:S03]  /*ca70*/  IMAD.MOV.U32 R6, RZ, RZ, 0x1 ;  /* 0x00000001ff067424 */ /* 0x000fc600078e00ff */
[----:B------:R-:W-:Y:S02]  /*ca80*/  SEL R8, R22, R19, !P0 ;  /* 0x0000001316087207 */ /* 0x000fe40004000000 */
[----:B------:R-:W-:-:S07]  /*ca90*/  SEL R9, R19, R22, !P0 ;  /* 0x0000001613097207 */ /* 0x000fce0004000000 */
.L_x_56:
[----:B------:R-:W-:Y:S05]  /*caa0*/  BSYNC B1 ;  /* 0x0000000000017941 */ /* 0x000fea0003800000 */
.L_x_55:
[----:B------:R-:W-:-:S13]  /*cab0*/  LOP3.LUT P0, RZ, R6, 0xff, RZ, 0xc0, !PT ;  /* 0x000000ff06ff7812 */ /* 0x000fda000780c0ff */
[----:B------:R-:W-:Y:S05]  /*cac0*/  @P0 BRA `(.L_x_59) ;  /* 0xfffffff400400947 */ /* 0x000fea000383ffff */
[----:B------:R-:W-:Y:S05]  /*cad0*/  BSYNC B0 ;  /* 0x0000000000007941 */ /* 0x000fea0003800000 */
.L_x_48:
[----:B------:R-:W-:-:S03]  /*cae0*/  UMOV UR4, 0xffffffff ;  /* 0xffffffff00047882 */ /* 0x000fc60000000000 */
[----:B------:R-:W-:Y:S05]  /*caf0*/  BRA.DIV UR4, `(.L_x_60) ;  /* 0x0000000a04cc7947 */ /* 0x000fea000b800000 */
[----:B------:R-:W-:-:S13]  /*cb00*/  ELECT P0, URZ, PT ;  /* 0x00000000003f782f */ /* 0x000fda0003800000 */
.L_x_86:
[----:B------:R-:W-:Y:S04]  /*cb10*/  BSSY B0, `(.L_x_61) ;  /* 0x0000097000007945 */ /* 0x000fe80003800000 */
[----:B------:R-:W-:Y:S05]  /*cb20*/  @!P0 BRA `(.L_x_62) ;  /* 0x0000000800548947 */ /* 0x000fea0003800000 */
[----:B------:R-:W-:-:S04]  /*cb30*/  LOP3.LUT R5, R5, 0x2, RZ, 0xfc, !PT ;  /* 0x0000000205057812 */ /* 0x000fc800078efcff */
[----:B------:R-:W-:-:S13]  /*cb40*/  ISETP.NE.AND P0, PT, R5, 0x3, PT ;  /* 0x000000030500780c */ /* 0x000fda0003f05270 */
[----:B------:R-:W-:Y:S05]  /*cb50*/  @!P0 BRA `(.L_x_63) ;  /* 0x0000000000048947 */ /* 0x000fea0003800000 */
[----:B------:R-:W-:Y:S01]  /*cb60*/  BPT.TRAP 0x1 ;  /* 0x000000040000795c */ /* 0x000fe20000300000 */
.L_x_63:
[----:B------:R-:W0:Y:S01]  /*cb70*/  S2R R3, SR_CgaCtaId ;  /* 0x0000000000037919 */ /* 0x000e220000008800 */
[----:B------:R-:W-:Y:S02]  /*cb80*/  MOV R0, 0x400 ;  /* 0x0000040000007802 */ /* 0x000fe40000000f00 */
[----:B------:R-:W-:Y:S02]  /*cb90*/  SHF.L.U32 R2, R16, 0x1f, RZ ;  /* 0x0000001f10027819 */ /* 0x000fe400000006ff */
[----:B0-----:R-:W-:-:S05]  /*cba0*/  LEA R0, R3, R0, 0x18 ;  /* 0x0000000003007211 */ /* 0x001fca00078ec0ff */
[----:B------:R-:W-:-:S04]  /*cbb0*/  VIADD R0, R0, 0x80 ;  /* 0x0000008000007836 */ /* 0x000fc80000000000 */
[C---:B------:R-:W-:Y:S02]  /*cbc0*/  IMAD R5, R15.reuse, 0x8, R0 ;  /* 0x000000080f057824 */ /* 0x040fe400078e0200 */
[----:B------:R-:W-:Y:S02]  /*cbd0*/  VIADD R15, R15, 0x1 ;  /* 0x000000010f0f7836 */ /* 0x000fe40000000000 */
[----:B------:R-:W0:Y:S03]  /*cbe0*/  SYNCS.PHASECHK.TRANS64.TRYWAIT P0, [R5+URZ], R2 ;  /* 0x00000002050075a7 */ /* 0x000e26000800017f */
[----:B------:R-:W-:-:S04]  /*cbf0*/  ISETP.NE.AND P1, PT, R15, 0x10, PT ;  /* 0x000000100f00780c */ /* 0x000fc80003f25270 */
[----:B------:R-:W-:Y:S02]  /*cc00*/  SEL R3, RZ, 0x1, P1 ;  /* 0x00000001ff037807 */ /* 0x000fe40000800000 */
[----:B------:R-:W-:Y:S02]  /*cc10*/  SEL R15, R15, RZ, P1 ;  /* 0x000000ff0f0f7207 */ /* 0x000fe40000800000 */
[----:B------:R-:W-:-:S03]  /*cc20*/  LOP3.LUT R16, R16, R3, RZ, 0x3c, !PT ;  /* 0x0000000310107212 */ /* 0x000fc600078e3cff */
[----:B------:R-:W-:Y:S01]  /*cc30*/  IMAD R7, R15, 0x8, R0 ;  /* 0x000000080f077824 */ /* 0x000fe200078e0200 */
[----:B------:R-:W-:Y:S01]  /*cc40*/  SHF.L.U32 R4, R16, 0x1f, RZ ;  /* 0x0000001f10047819 */ /* 0x000fe200000006ff */
[----:B0-----:R-:W-:Y:S06]  /*cc50*/  @!P0 BRA `(.L_x_64) ;  /* 0x0000000800948947 */ /* 0x001fec0003800000 */
.L_x_87:
[----:B------:R-:W1:Y:S01]  /*cc60*/  SYNCS.PHASECHK.TRANS64.TRYWAIT P0, [R7+URZ], R4 ;  /* 0x00000004070075a7 */ /* 0x000e62000800017f */
[----:B0-----:R-:W-:-:S05]  /*cc70*/  VIADD R2, R15, 0x1 ;  /* 0x000000010f027836 */ /* 0x001fca0000000000 */
[----:B------:R-:W-:-:S04]  /*cc80*/  ISETP.NE.AND P1, PT, R2, 0x10, PT ;  /* 0x000000100200780c */ /* 0x000fc80003f25270 */
[----:B------:R-:W-:Y:S02]  /*cc90*/  SEL R3, RZ, 0x1, P1 ;  /* 0x00000001ff037807 */ /* 0x000fe40000800000 */
[----:B------:R-:W-:Y:S02]  /*cca0*/  SEL R9, R2, RZ, P1 ;  /* 0x000000ff02097207 */ /* 0x000fe40000800000 */
[----:B------:R-:W-:-:S03]  /*ccb0*/  LOP3.LUT R16, R16, R3, RZ, 0x3c, !PT ;  /* 0x0000000310107212 */ /* 0x000fc600078e3cff */
[----:B------:R-:W-:Y:S01]  /*ccc0*/  IMAD R6, R9, 0x8, R0 ;  /* 0x0000000809067824 */ /* 0x000fe200078e0200 */
[----:B------:R-:W-:Y:S01]  /*ccd0*/  SHF.L.U32 R5, R16, 0x1f, RZ ;  /* 0x0000001f10057819 */ /* 0x000fe200000006ff */
[----:B-1----:R-:W-:Y:S06]  /*cce0*/  @!P0 BRA `(.L_x_65) ;  /* 0x0000000800848947 */ /* 0x002fec0003800000 */
.L_x_88:
[----:B------:R-:W1:Y:S01]  /*ccf0*/  SYNCS.PHASECHK.TRANS64.TRYWAIT P0, [R6+URZ], R5 ;  /* 0x00000005060075a7 */ /* 0x000e62000800017f */
[----:B------:R-:W-:-:S05]  /*cd00*/  VIADD R2, R9, 0x1 ;  /* 0x0000000109027836 */ /* 0x000fca0000000000 */
[----:B------:R-:W-:-:S04]  /*cd10*/  ISETP.NE.AND P1, PT, R2, 0x10, PT ;  /* 0x000000100200780c */ /* 0x000fc80003f25270 */
[----:B------:R-:W-:Y:S02]  /*cd20*/  SEL R3, RZ, 0x1, P1 ;  /* 0x00000001ff037807 */ /* 0x000fe40000800000 */
[----:B0-----:R-:W-:Y:S02]  /*cd30*/  SEL R7, R2, RZ, P1 ;  /* 0x000000ff02077207 */ /* 0x001fe40000800000 */
[----:B------:R-:W-:-:S03]  /*cd40*/  LOP3.LUT R16, R16, R3, RZ, 0x3c, !PT ;  /* 0x0000000310107212 */ /* 0x000fc600078e3cff */
[----:B------:R-:W-:Y:S01]  /*cd50*/  IMAD R9, R7, 0x8, R0 ;  /* 0x0000000807097824 */ /* 0x000fe200078e0200 */
[----:B------:R-:W-:Y:S01]  /*cd60*/  SHF.L.U32 R4, R16, 0x1f, RZ ;  /* 0x0000001f10047819 */ /* 0x000fe200000006ff */
[----:B-1----:R-:W-:Y:S06]  /*cd70*/  @!P0 BRA `(.L_x_66) ;  /* 0x0000000800748947 */ /* 0x002fec0003800000 */
.L_x_89:
[----:B------:R-:W1:Y:S01]  /*cd80*/  SYNCS.PHASECHK.TRANS64.TRYWAIT P0, [R9+URZ], R4 ;  /* 0x00000004090075a7 */ /* 0x000e62000800017f */
[----:B------:R-:W-:-:S05]  /*cd90*/  VIADD R2, R7, 0x1 ;  /* 0x0000000107027836 */ /* 0x000fca0000000000 */
[----:B------:R-:W-:-:S04]  /*cda0*/  ISETP.NE.AND P1, PT, R2, 0x10, PT ;  /* 0x000000100200780c */ /* 0x000fc80003f25270 */
[----:B------:R-:W-:Y:S02]  /*cdb0*/  SEL R3, RZ, 0x1, P1 ;  /* 0x00000001ff037807 */ /* 0x000fe40000800000 */
[----:B------:R-:W-:Y:S02]  /*cdc0*/  SEL R7, R2, RZ, P1 ;  /* 0x000000ff02077207 */ /* 0x000fe40000800000 */
[----:B------:R-:W-:-:S03]  /*cdd0*/  LOP3.LUT R16, R16, R3, RZ, 0x3c, !PT ;  /* 0x0000000310107212 */ /* 0x000fc600078e3cff */
[----:B0-----:R-:W-:Y:S01]  /*cde0*/  IMAD R6, R7, 0x8, R0 ;  /* 0x0000000807067824 */ /* 0x001fe200078e0200 */
[----:B------:R-:W-:Y:S01]  /*cdf0*/  SHF.L.U32 R5, R16, 0x1f, RZ ;  /* 0x0000001f10057819 */ /* 0x000fe200000006ff */
[----:B-1----:R-:W-:Y:S06]  /*ce00*/  @!P0 BRA `(.L_x_67) ;  /* 0x0000000800648947 */ /* 0x002fec0003800000 */
.L_x_90:
        /* <DEDUP_REMOVED lines=9> */
.L_x_91:
        /* <DEDUP_REMOVED lines=9> */
.L_x_92:
        /* <DEDUP_REMOVED lines=9> */
.L_x_93:
        /* <DEDUP_REMOVED lines=9> */
.L_x_94:
        /* <DEDUP_REMOVED lines=9> */
.L_x_95:
        /* <DEDUP_REMOVED lines=9> */
.L_x_96:
        /* <DEDUP_REMOVED lines=9> */
.L_x_97:
        /* <DEDUP_REMOVED lines=9> */
.L_x_98:
        /* <DEDUP_REMOVED lines=9> */
.L_x_99:
        /* <DEDUP_REMOVED lines=9> */
.L_x_100:
[----:B------:R-:W1:Y:S01]  /*d3b0*/  SYNCS.PHASECHK.TRANS64.TRYWAIT P0, [R6+URZ], R5 ;  /* 0x00000005060075a7 */ /* 0x000e62000800017f */
[----:B------:R-:W-:-:S05]  /*d3c0*/  VIADD R2, R7, 0x1 ;  /* 0x0000000107027836 */ /* 0x000fca0000000000 */
[----:B------:R-:W-:-:S04]  /*d3d0*/  ISETP.NE.AND P1, PT, R2, 0x10, PT ;  /* 0x000000100200780c */ /* 0x000fc80003f25270 */
[----:B0-----:R-:W-:Y:S02]  /*d3e0*/  SEL R4, RZ, 0x1, P1 ;  /* 0x00000001ff047807 */ /* 0x001fe40000800000 */
[----:B------:R-:W-:Y:S02]  /*d3f0*/  SEL R3, R2, RZ, P1 ;  /* 0x000000ff02037207 */ /* 0x000fe40000800000 */
[----:B------:R-:W-:Y:S01]  /*d400*/  LOP3.LUT R4, R11, R4, RZ, 0x3c, !PT ;  /* 0x000000040b047212 */ /* 0x000fe200078e3cff */
[----:B-1----:R-:W-:Y:S06]  /*d410*/  @!P0 BRA `(.L_x_78) ;  /* 0x0000000400bc8947 */ /* 0x002fec0003800000 */
.L_x_101:
[----:B------:R-:W-:Y:S01]  /*d420*/  IMAD R3, R3, 0x8, R0 ;  /* 0x0000000803037824 */ /* 0x000fe200078e0200 */
[----:B------:R-:W-:-:S07]  /*d430*/  SHF.L.U32 R0, R4, 0x1f, RZ ;  /* 0x0000001f04007819 */ /* 0x000fce00000006ff */
.L_x_79:
[----:B-1----:R1:W2:Y:S02]  /*d440*/  SYNCS.PHASECHK.TRANS64.TRYWAIT P0, [R3+URZ], R0 ;  /* 0x00000000030075a7 */ /* 0x0022a4000800017f */
[----:B--2---:R-:W-:Y:S05]  /*d450*/  @!P0 NANOSLEEP.SYNCS 0x989680 ;  /* 0x009896800000895d */ /* 0x004fea0003900000 */
[----:B------:R-:W2:Y:S02]  /*d460*/  @!P0 SYNCS.PHASECHK.TRANS64 P0, [R3+URZ], R0 ;  /* 0x00000000030085a7 */ /* 0x000ea4000800007f */
[----:B--2---:R-:W-:Y:S05]  /*d470*/  @!P0 BRA `(.L_x_79) ;  /* 0xfffffffc00f08947 */ /* 0x004fea000383ffff */
.L_x_62:
[----:B------:R-:W-:Y:S05]  /*d480*/  BSYNC B0 ;  /* 0x0000000000007941 */ /* 0x000fea0003800000 */
.L_x_61:
[----:B------:R-:W-:Y:S05]  /*d490*/  EXIT ;  /* 0x000000000000794d */ /* 0x000fea0003800000 */
.L_x_22:
[----:B-1----:R-:W-:-:S04]  /*d4a0*/  IMAD.U32 R22, RZ, RZ, UR7 ;  /* 0x00000007ff167e24 */ /* 0x002fc8000f8e00ff */
[----:B------:R1:W4:Y:S03]  /*d4b0*/  SYNCS.PHASECHK.TRANS64.TRYWAIT P0, [R22+URZ], R21 ;  /* 0x00000015160075a7 */ /* 0x000326000800017f */
[----:B----4-:R-:W-:Y:S05]  /*d4c0*/  @!P0 NANOSLEEP.SYNCS 0x989680 ;  /* 0x009896800000895d */ /* 0x010fea0003900000 */
[----:B------:R-:W4:Y:S02]  /*d4d0*/  @!P0 SYNCS.PHASECHK.TRANS64 P0, [R22+URZ], R21 ;  /* 0x00000015160085a7 */ /* 0x000f24000800007f */
[----:B----4-:R-:W-:Y:S05]  /*d4e0*/  @!P0 BRA `(.L_x_22) ;  /* 0xfffffffc00ec8947 */ /* 0x010fea000383ffff */
[----:B------:R-:W-:Y:S05]  /*d4f0*/  BRA `(.L_x_21) ;  /* 0xffffff4400787947 */ /* 0x000fea000383ffff */
.L_x_28:
[----:B-1----:R-:W-:-:S04]  /*d500*/  IMAD.U32 R169, RZ, RZ, UR12 ;  /* 0x0000000cffa97e24 */ /* 0x002fc8000f8e00ff */
[----:B------:R1:W4:Y:S03]  /*d510*/  SYNCS.PHASECHK.TRANS64.TRYWAIT P0, [R169+URZ], R168 ;  /* 0x000000a8a90075a7 */ /* 0x000326000800017f */
[----:B----4-:R-:W-:Y:S05]  /*d520*/  @!P0 NANOSLEEP.SYNCS 0x989680 ;  /* 0x009896800000895d */ /* 0x010fea0003900000 */
[----:B------:R-:W4:Y:S02]  /*d530*/  @!P0 SYNCS.PHASECHK.TRANS64 P0, [R169+URZ], R168 ;  /* 0x000000a8a90085a7 */ /* 0x000f24000800007f */
[----:B----4-:R-:W-:Y:S05]  /*d540*/  @!P0 BRA `(.L_x_28) ;  /* 0xfffffffc00ec8947 */ /* 0x010fea000383ffff */
[----:B------:R-:W-:Y:S05]  /*d550*/  BRA `(.L_x_27) ;  /* 0xffffff50004c7947 */ /* 0x000fea000383ffff */
.L_x_49:
[----:B------:R-:W-:Y:S01]  /*d560*/  BSSY B1, `(.L_x_80) ;  /* 0x0000006000017945 */ /* 0x000fe20003800000 */
[----:B------:R-:W-:-:S07]  /*d570*/  IMAD.MOV.U32 R6, RZ, RZ, -0x1 ;  /* 0xffffffffff067424 */ /* 0x000fce00078e00ff */
[----:B------:R-:W-:Y:S05]  /*d580*/  WARPSYNC.COLLECTIVE R6, `(.L_x_81) ;  /* 0x00000000060c7348 */ /* 0x000fea0003c00000 */
[----:B------:R-:W-:Y:S02]  /*d590*/  ELECT P0, UR62, PT ;  /* 0x00000000003e782f */ /* 0x000fe40003800000 */
[----:B------:R-:W-:Y:S01]  /*d5a0*/  MOV R6, UR62 ;  /* 0x0000003e00067c02 */ /* 0x000fe20008000f00 */
[----:B------:R-:W-:Y:S10]  /*d5b0*/  ENDCOLLECTIVE ;  /* 0x000000000000791b */ /* 0x000ff40003800000 */
.L_x_81:
[----:B------:R-:W-:Y:S05]  /*d5c0*/  BSYNC B1 ;  /* 0x0000000000017941 */ /* 0x000fea0003800000 */
.L_x_80:
[----:B------:R-:W-:Y:S05]  /*d5d0*/  BRA `(.L_x_82) ;  /* 0xffffffe800887947 */ /* 0x000fea000383ffff */
.L_x_52:
[----:B-1----:R1:W2:Y:S02]  /*d5e0*/  SYNCS.PHASECHK.TRANS64.TRYWAIT P0, [R22+URZ+0x80], R9 ;  /* 0x00008009160075a7 */ /* 0x0022a4000800017f */
[----:B--2---:R-:W-:Y:S05]  /*d5f0*/  @!P0 NANOSLEEP.SYNCS 0x989680 ;  /* 0x009896800000895d */ /* 0x004fea0003900000 */
[----:B------:R-:W2:Y:S02]  /*d600*/  @!P0 SYNCS.PHASECHK.TRANS64 P0, [R22+URZ+0x80], R9 ;  /* 0x00008009160085a7 */ /* 0x000ea4000800007f */
[----:B--2---:R-:W-:Y:S05]  /*d610*/  @!P0 BRA `(.L_x_52) ;  /* 0xfffffffc00f08947 */ /* 0x004fea000383ffff */
[----:B------:R-:W-:Y:S05]  /*d620*/  BRA `(.L_x_83) ;  /* 0xffffffe800c47947 */ /* 0x000fea000383ffff */
.L_x_60:
[----:B------:R-:W-:Y:S01]  /*d630*/  BSSY B0, `(.L_x_84) ;  /* 0x0000006000007945 */ /* 0x000fe20003800000 */
[----:B------:R-:W-:-:S07]  /*d640*/  IMAD.MOV.U32 R6, RZ, RZ, -0x1 ;  /* 0xffffffffff067424 */ /* 0x000fce00078e00ff */
[----:B------:R-:W-:Y:S05]  /*d650*/  WARPSYNC.COLLECTIVE R6, `(.L_x_85) ;  /* 0x00000000060c7348 */ /* 0x000fea0003c00000 */
[----:B------:R-:W-:Y:S02]  /*d660*/  ELECT P0, UR62, PT ;  /* 0x00000000003e782f */ /* 0x000fe40003800000 */
[----:B------:R-:W-:Y:S01]  /*d670*/  MOV R6, UR62 ;  /* 0x0000003e00067c02 */ /* 0x000fe20008000f00 */
[----:B------:R-:W-:Y:S10]  /*d680*/  ENDCOLLECTIVE ;  /* 0x000000000000791b */ /* 0x000ff40003800000 */
.L_x_85:
[----:B------:R-:W-:Y:S05]  /*d690*/  BSYNC B0 ;  /* 0x0000000000007941 */ /* 0x000fea0003800000 */
.L_x_84:
[----:B------:R-:W-:Y:S05]  /*d6a0*/  BRA `(.L_x_86) ;  /* 0xfffffff400187947 */ /* 0x000fea000383ffff */
.L_x_64:
[----:B0-----:R0:W1:Y:S02]  /*d6b0*/  SYNCS.PHASECHK.TRANS64.TRYWAIT P0, [R5+URZ], R2 ;  /* 0x00000002050075a7 */ /* 0x001064000800017f */
[----:B-1----:R-:W-:Y:S05]  /*d6c0*/  @!P0 NANOSLEEP.SYNCS 0x989680 ;  /* 0x009896800000895d */ /* 0x002fea0003900000 */
[----:B------:R-:W1:Y:S02]  /*d6d0*/  @!P0 SYNCS.PHASECHK.TRANS64 P0, [R5+URZ], R2 ;  /* 0x00000002050085a7 */ /* 0x000e64000800007f */
[----:B-1----:R-:W-:Y:S05]  /*d6e0*/  @!P0 BRA `(.L_x_64) ;  /* 0xfffffffc00f08947 */ /* 0x002fea000383ffff */
[----:B------:R-:W-:Y:S05]  /*d6f0*/  BRA `(.L_x_87) ;  /* 0xfffffff400587947 */ /* 0x000fea000383ffff */
.L_x_65:
[----:B0-----:R0:W1:Y:S02]  /*d700*/  SYNCS.PHASECHK.TRANS64.TRYWAIT P0, [R7+URZ], R4 ;  /* 0x00000004070075a7 */ /* 0x001064000800017f */
[----:B-1----:R-:W-:Y:S05]  /*d710*/  @!P0 NANOSLEEP.SYNCS 0x989680 ;  /* 0x009896800000895d */ /* 0x002fea0003900000 */
[----:B------:R-:W1:Y:S02]  /*d720*/  @!P0 SYNCS.PHASECHK.TRANS64 P0, [R7+URZ], R4 ;  /* 0x00000004070085a7 */ /* 0x000e64000800007f */
[----:B-1----:R-:W-:Y:S05]  /*d730*/  @!P0 BRA `(.L_x_65) ;  /* 0xfffffffc00f08947 */ /* 0x002fea000383ffff */
[----:B------:R-:W-:Y:S05]  /*d740*/  BRA `(.L_x_88) ;  /* 0xfffffff400687947 */ /* 0x000fea000383ffff */
.L_x_66:
[----:B0-----:R0:W1:Y:S02]  /*d750*/  SYNCS.PHASECHK.TRANS64.TRYWAIT P0, [R6+URZ], R5 ;  /* 0x00000005060075a7 */ /* 0x001064000800017f */
[----:B-1----:R-:W-:Y:S05]  /*d760*/  @!P0 NANOSLEEP.SYNCS 0x989680 ;  /* 0x009896800000895d */ /* 0x002fea0003900000 */
[----:B------:R-:W1:Y:S02]  /*d770*/  @!P0 SYNCS.PHASECHK.TRANS64 P0, [R6+URZ], R5 ;  /* 0x00000005060085a7 */ /* 0x000e64000800007f */
[----:B-1----:R-:W-:Y:S05]  /*d780*/  @!P0 BRA `(.L_x_66) ;  /* 0xfffffffc00f08947 */ /* 0x002fea000383ffff */
[----:B------:R-:W-:Y:S05]  /*d790*/  BRA `(.L_x_89) ;  /* 0xfffffff400787947 */ /* 0x000fea000383ffff */
.L_x_67:
[----:B0-----:R0:W1:Y:S02]  /*d7a0*/  SYNCS.PHASECHK.TRANS64.TRYWAIT P0, [R9+URZ], R4 ;  /* 0x00000004090075a7 */ /* 0x001064000800017f */
[----:B-1----:R-:W-:Y:S05]  /*d7b0*/  @!P0 NANOSLEEP.SYNCS 0x989680 ;  /* 0x009896800000895d */ /* 0x002fea0003900000 */
[----:B------:R-:W1:Y:S02]  /*d7c0*/  @!P0 SYNCS.PHASECHK.TRANS64 P0, [R9+URZ], R4 ;  /* 0x00000004090085a7 */ /* 0x000e64000800007f */
[----:B-1----:R-:W-:Y:S05]  /*d7d0*/  @!P0 BRA `(.L_x_67) ;  /* 0xfffffffc00f08947 */ /* 0x002fea000383ffff */
[----:B------:R-:W-:Y:S05]  /*d7e0*/  BRA `(.L_x_90) ;  /* 0xfffffff400887947 */ /* 0x000fea000383ffff */
.L_x_68:
[----:B0-----:R0:W1:Y:S02]  /*d7f0*/  SYNCS.PHASECHK.TRANS64.TRYWAIT P0, [R6+URZ], R5 ;  /* 0x00000005060075a7 */ /* 0x001064000800017f */
[----:B-1----:R-:W-:Y:S05]  /*d800*/  @!P0 NANOSLEEP.SYNCS 0x989680 ;  /* 0x009896800000895d */ /* 0x002fea0003900000 */
[----:B------:R-:W1:Y:S02]  /*d810*/  @!P0 SYNCS.PHASECHK.TRANS64 P0, [R6+URZ], R5 ;  /* 0x00000005060085a7 */ /* 0x000e64000800007f */
[----:B-1----:R-:W-:Y:S05]  /*d820*/  @!P0 BRA `(.L_x_68) ;  /* 0xfffffffc00f08947 */ /* 0x002fea000383ffff */
[----:B------:R-:W-:Y:S05]  /*d830*/  BRA `(.L_x_91) ;  /* 0xfffffff400987947 */ /* 0x000fea000383ffff */
.L_x_69:
[----:B0-----:R0:W1:Y:S02]  /*d840*/  SYNCS.PHASECHK.TRANS64.TRYWAIT P0, [R9+URZ], R4 ;  /* 0x00000004090075a7 */ /* 0x001064000800017f */
[----:B-1----:R-:W-:Y:S05]  /*d850*/  @!P0 NANOSLEEP.SYNCS 0x989680 ;  /* 0x009896800000895d */ /* 0x002fea0003900000 */
[----:B------:R-:W1:Y:S02]  /*d860*/  @!P0 SYNCS.PHASECHK.TRANS64 P0, [R9+URZ], R4 ;  /* 0x00000004090085a7 */ /* 0x000e64000800007f */
[----:B-1----:R-:W-:Y:S05]  /*d870*/  @!P0 BRA `(.L_x_69) ;  /* 0xfffffffc00f08947 */ /* 0x002fea000383ffff */
[----:B------:R-:W-:Y:S05]  /*d880*/  BRA `(.L_x_92) ;  /* 0xfffffff400a87947 */ /* 0x000fea000383ffff */
.L_x_70:
[----:B0-----:R0:W1:Y:S02]  /*d890*/  SYNCS.PHASECHK.TRANS64.TRYWAIT P0, [R6+URZ], R5 ;  /* 0x00000005060075a7 */ /* 0x001064000800017f */
[----:B-1----:R-:W-:Y:S05]  /*d8a0*/  @!P0 NANOSLEEP.SYNCS 0x989680 ;  /* 0x009896800000895d */ /* 0x002fea0003900000 */
[----:B------:R-:W1:Y:S02]  /*d8b0*/  @!P0 SYNCS.PHASECHK.TRANS64 P0, [R6+URZ], R5 ;  /* 0x00000005060085a7 */ /* 0x000e64000800007f */
[----:B-1----:R-:W-:Y:S05]  /*d8c0*/  @!P0 BRA `(.L_x_70) ;  /* 0xfffffffc00f08947 */ /* 0x002fea000383ffff */
[----:B------:R-:W-:Y:S05]  /*d8d0*/  BRA `(.L_x_93) ;  /* 0xfffffff400b87947 */ /* 0x000fea000383ffff */
.L_x_71:
[----:B0-----:R0:W1:Y:S02]  /*d8e0*/  SYNCS.PHASECHK.TRANS64.TRYWAIT P0, [R9+URZ], R4 ;  /* 0x00000004090075a7 */ /* 0x001064000800017f */
[----:B-1----:R-:W-:Y:S05]  /*d8f0*/  @!P0 NANOSLEEP.SYNCS 0x989680 ;  /* 0x009896800000895d */ /* 0x002fea0003900000 */
[----:B------:R-:W1:Y:S02]  /*d900*/  @!P0 SYNCS.PHASECHK.TRANS64 P0, [R9+URZ], R4 ;  /* 0x00000004090085a7 */ /* 0x000e64000800007f */
[----:B-1----:R-:W-:Y:S05]  /*d910*/  @!P0 BRA `(.L_x_71) ;  /* 0xfffffffc00f08947 */ /* 0x002fea000383ffff */
[----:B------:R-:W-:Y:S05]  /*d920*/  BRA `(.L_x_94) ;  /* 0xfffffff400c87947 */ /* 0x000fea000383ffff */
.L_x_72:
[----:B0-----:R0:W1:Y:S02]  /*d930*/  SYNCS.PHASECHK.TRANS64.TRYWAIT P0, [R6+URZ], R5 ;  /* 0x00000005060075a7 */ /* 0x001064000800017f */
[----:B-1----:R-:W-:Y:S05]  /*d940*/  @!P0 NANOSLEEP.SYNCS 0x989680 ;  /* 0x009896800000895d */ /* 0x002fea0003900000 */
[----:B------:R-:W1:Y:S02]  /*d950*/  @!P0 SYNCS.PHASECHK.TRANS64 P0, [R6+URZ], R5 ;  /* 0x00000005060085a7 */ /* 0x000e64000800007f */
[----:B-1----:R-:W-:Y:S05]  /*d960*/  @!P0 BRA `(.L_x_72) ;  /* 0xfffffffc00f08947 */ /* 0x002fea000383ffff */
[----:B------:R-:W-:Y:S05]  /*d970*/  BRA `(.L_x_95) ;  /* 0xfffffff400d87947 */ /* 0x000fea000383ffff */
.L_x_73:
[----:B0-----:R0:W1:Y:S02]  /*d980*/  SYNCS.PHASECHK.TRANS64.TRYWAIT P0, [R9+URZ], R4 ;  /* 0x00000004090075a7 */ /* 0x001064000800017f */
[----:B-1----:R-:W-:Y:S05]  /*d990*/  @!P0 NANOSLEEP.SYNCS 0x989680 ;  /* 0x009896800000895d */ /* 0x002fea0003900000 */
[----:B------:R-:W1:Y:S02]  /*d9a0*/  @!P0 SYNCS.PHASECHK.TRANS64 P0, [R9+URZ], R4 ;  /* 0x00000004090085a7 */ /* 0x000e64000800007f */
[----:B-1----:R-:W-:Y:S05]  /*d9b0*/  @!P0 BRA `(.L_x_73) ;  /* 0xfffffffc00f08947 */ /* 0x002fea000383ffff */
[----:B------:R-:W-:Y:S05]  /*d9c0*/  BRA `(.L_x_96) ;  /* 0xfffffff400e87947 */ /* 0x000fea000383ffff */
.L_x_74:
[----:B0-----:R0:W1:Y:S02]  /*d9d0*/  SYNCS.PHASECHK.TRANS64.TRYWAIT P0, [R6+URZ], R5 ;  /* 0x00000005060075a7 */ /* 0x001064000800017f */
[----:B-1----:R-:W-:Y:S05]  /*d9e0*/  @!P0 NANOSLEEP.SYNCS 0x989680 ;  /* 0x009896800000895d */ /* 0x002fea0003900000 */
[----:B------:R-:W1:Y:S02]  /*d9f0*/  @!P0 SYNCS.PHASECHK.TRANS64 P0, [R6+URZ], R5 ;  /* 0x00000005060085a7 */ /* 0x000e64000800007f */
[----:B-1----:R-:W-:Y:S05]  /*da00*/  @!P0 BRA `(.L_x_74) ;  /* 0xfffffffc00f08947 */ /* 0x002fea000383ffff */
[----:B------:R-:W-:Y:S05]  /*da10*/  BRA `(.L_x_97) ;  /* 0xfffffff400f87947 */ /* 0x000fea000383ffff */
.L_x_75:
[----:B0-----:R0:W1:Y:S02]  /*da20*/  SYNCS.PHASECHK.TRANS64.TRYWAIT P0, [R9+URZ], R4 ;  /* 0x00000004090075a7 */ /* 0x001064000800017f */
[----:B-1----:R-:W-:Y:S05]  /*da30*/  @!P0 NANOSLEEP.SYNCS 0x989680 ;  /* 0x009896800000895d */ /* 0x002fea0003900000 */
[----:B------:R-:W1:Y:S02]  /*da40*/  @!P0 SYNCS.PHASECHK.TRANS64 P0, [R9+URZ], R4 ;  /* 0x00000004090085a7 */ /* 0x000e64000800007f */
[----:B-1----:R-:W-:Y:S05]  /*da50*/  @!P0 BRA `(.L_x_75) ;  /* 0xfffffffc00f08947 */ /* 0x002fea000383ffff */
[----:B------:R-:W-:Y:S05]  /*da60*/  BRA `(.L_x_98) ;  /* 0xfffffff800087947 */ /* 0x000fea000383ffff */
.L_x_76:
[----:B0-----:R0:W1:Y:S02]  /*da70*/  SYNCS.PHASECHK.TRANS64.TRYWAIT P0, [R6+URZ], R5 ;  /* 0x00000005060075a7 */ /* 0x001064000800017f */
[----:B-1----:R-:W-:Y:S05]  /*da80*/  @!P0 NANOSLEEP.SYNCS 0x989680 ;  /* 0x009896800000895d */ /* 0x002fea0003900000 */
[----:B------:R-:W1:Y:S02]  /*da90*/  @!P0 SYNCS.PHASECHK.TRANS64 P0, [R6+URZ], R5 ;  /* 0x00000005060085a7 */ /* 0x000e64000800007f */
[----:B-1----:R-:W-:Y:S05]  /*daa0*/  @!P0 BRA `(.L_x_76) ;  /* 0xfffffffc00f08947 */ /* 0x002fea000383ffff */
[----:B------:R-:W-:Y:S05]  /*dab0*/  BRA `(.L_x_99) ;  /* 0xfffffff800187947 */ /* 0x000fea000383ffff */
.L_x_77:
[----:B0-----:R0:W1:Y:S02]  /*dac0*/  SYNCS.PHASECHK.TRANS64.TRYWAIT P0, [R9+URZ], R4 ;  /* 0x00000004090075a7 */ /* 0x001064000800017f */
[----:B-1----:R-:W-:Y:S05]  /*dad0*/  @!P0 NANOSLEEP.SYNCS 0x989680 ;  /* 0x009896800000895d */ /* 0x002fea0003900000 */
[----:B------:R-:W1:Y:S02]  /*dae0*/  @!P0 SYNCS.PHASECHK.TRANS64 P0, [R9+URZ], R4 ;  /* 0x00000004090085a7 */ /* 0x000e64000800007f */
[----:B-1----:R-:W-:Y:S05]  /*daf0*/  @!P0 BRA `(.L_x_77) ;  /* 0xfffffffc00f08947 */ /* 0x002fea000383ffff */
[----:B------:R-:W-:Y:S05]  /*db00*/  BRA `(.L_x_100) ;  /* 0xfffffff800287947 */ /* 0x000fea000383ffff */
.L_x_78:
[----:B0-----:R0:W1:Y:S02]  /*db10*/  SYNCS.PHASECHK.TRANS64.TRYWAIT P0, [R6+URZ], R5 ;  /* 0x00000005060075a7 */ /* 0x001064000800017f */
[----:B-1----:R-:W-:Y:S05]  /*db20*/  @!P0 NANOSLEEP.SYNCS 0x989680 ;  /* 0x009896800000895d */ /* 0x002fea0003900000 */
[----:B------:R-:W1:Y:S02]  /*db30*/  @!P0 SYNCS.PHASECHK.TRANS64 P0, [R6+URZ], R5 ;  /* 0x00000005060085a7 */ /* 0x000e64000800007f */
[----:B-1----:R-:W-:Y:S05]  /*db40*/  @!P0 BRA `(.L_x_78) ;  /* 0xfffffffc00f08947 */ /* 0x002fea000383ffff */
[----:B------:R-:W-:Y:S05]  /*db50*/  BRA `(.L_x_101) ;  /* 0xfffffff800307947 */ /* 0x000fea000383ffff */
.L_x_102:
[----:B------:R-:W-:-:S00]  /*db60*/  BRA `(.L_x_102) ;  /* 0xfffffffc00fc7947 */ /* 0x000fc0000383ffff */
[----:B------:R-:W-:-:S00]  /*db70*/  NOP ;  /* 0x0000000000007918 */ /* 0x000fc00000000000 */
        /* <DEDUP_REMOVED lines=8> */
.L_x_103:


//--------------------- .nv.shared._ZN7cutlass13device_kernelINS_4gemm6kernel13GemmUniversalIN4cute5tupleIJiiiiEEENS1_10collective13CollectiveMmaINS1_37MainloopSm90TmaGmmaWarpSpecializedFP8ILi16ENS5_IJNS4_1CILi2EEENSA_ILi1EEESC_EEENS1_35KernelTmaWarpSpecializedCooperativeEEENS5_IJNSA_ILi384EEENSA_ILi48EEENSA_ILi32EEEEEENS_12float_e4m3_tENS5_IJlSC_lEEESK_SL_NS4_8TiledMMAINS4_8MMA_AtomIJNS4_4SM904GMMA30MMA_64x16x32_F32E4M3E4M3_SS_TNILNSP_7ScaleInE1ELSR_1EEEEEENS4_6LayoutISD_NS5_IJSC_NSA_ILi0EEESV_EEEEENS5_IJNS4_10UnderscoreESY_SY_EEEEENS4_13SM90_TMA_LOADENS4_14ComposedLayoutINS4_7SwizzleILi1ELi4ELi3EEENS4_18smem_ptr_flag_bitsILi8EEENSU_INS5_IJNSA_ILi8EEESI_EEENS5_IJSI_SC_EEEEEEEvNS4_8identityENS4_23SM90_TMA_LOAD_MULTICASTES1B_vS1C_EENS_8epilogue10collective6detail29Sm90TmaWarpSpecializedAdapterINS1G_15DefaultEpilogueISK_SL_SL_NS1F_6thread17LinearCombinationISK_Li1EffLNS1K_9ScaleType4KindE0ELNS_15FloatRoundStyleE2ESK_EENS1_15EpilogueDefaultEEEEEvvEEEEvNT_6ParamsE --------------------------
	.section	.nv.shared._ZN7cutlass13device_kernelINS_4gemm6kernel13GemmUniversalIN4cute5tupleIJiiiiEEENS1_10collective13CollectiveMmaINS1_37MainloopSm90TmaGmmaWarpSpecializedFP8ILi16ENS5_IJNS4_1CILi2EEENSA_ILi1EEESC_EEENS1_35KernelTmaWarpSpecializedCooperativeEEENS5_IJNSA_ILi384EEENSA_ILi48EEENSA_ILi32EEEEEENS_12float_e4m3_tENS5_IJlSC_lEEESK_SL_NS4_8TiledMMAINS4_8MMA_AtomIJNS4_4SM904GMMA30MMA_64x16x32_F32E4M3E4M3_SS_TNILNSP_7ScaleInE1ELSR_1EEEEEENS4_6LayoutISD_NS5_IJSC_NSA_ILi0EEESV_EEEEENS5_IJNS4_10UnderscoreESY_SY_EEEEENS4_13SM90_TMA_LOADENS4_14ComposedLayoutINS4_7SwizzleILi1ELi4ELi3EEENS4_18smem_ptr_flag_bitsILi8EEENSU_INS5_IJNSA_ILi8EEESI_EEENS5_IJSI_SC_EEEEEEEvNS4_8identityENS4_23SM90_TMA_LOAD_MULTICASTES1B_vS1C_EENS_8epilogue10collective6detail29Sm90TmaWarpSpecializedAdapterINS1G_15DefaultEpilogueISK_SL_SL_NS1F_6thread17LinearCombinationISK_Li1EffLNS1K_9ScaleType4KindE0ELNS_15FloatRoundStyleE2ESK_EENS1_15EpilogueDefaultEEEEEvvEEEEvNT_6ParamsE,"aw",@nobits
	.sectionflags	@""
	.align	16
	.zero		1024


//--------------------- .nv.shared.reserved.0     --------------------------
	.section	.nv.shared.reserved.0,"aw",@nobits
	.weak		__nv_reservedSMEM_offset_0_alias
	.size		__nv_reservedSMEM_offset_0_alias, 0, 0
	.other		__nv_reservedSMEM_offset_0_alias,@"STO_CUDA_RESERVED_SHARED STV_DEFAULT"
__nv_reservedSMEM_offset_0_alias:
	.zero		0


//--------------------- .nv.global                --------------------------
	.section	.nv.global,"aw",@nobits
.nv.global:
	.type		_ZN39_INTERNAL_f449ec14_4_k_cu_843da4a5_48424cute1_E,@object
	.size		_ZN39_INTERNAL_f449ec14_4_k_cu_843da4a5_48424cute1_E,(_ZN39_INTERNAL_f449ec14_4_k_cu_843da4a5_48424cuda3std3__45__cpo6cbeginE - _ZN39_INTERNAL_f449ec14_4_k_cu_843da4a5_48424cute1_E)
_ZN39_INTERNAL_f449ec14_4_k_cu_843da4a5_48424cute1_E:
	.zero		1
	.type		_ZN39_INTERNAL_f449ec14_4_k_cu_843da4a5_48424cuda3std3__45__cpo6cbeginE,@object
	.size		_ZN39_INTERNAL_f449ec14_4_k_cu_843da4a5_48424cuda3std3__45__cpo6cbeginE,(_ZN39_INTERNAL_f449ec14_4_k_cu_843da4a5_48424cuda3std3__48in_placeE - _ZN39_INTERNAL_f449ec14_4_k_cu_843da4a5_48424cuda3std3__45__cpo6cbeginE)
_ZN39_INTERNAL_f449ec14_4_k_cu_843da4a5_48424cuda3std3__45__cpo6cbeginE:
	.zero		1
	.type		_ZN39_INTERNAL_f449ec14_4_k_cu_843da4a5_48424cuda3std3__48in_placeE,@object
	.size		_ZN39_INTERNAL_f449ec14_4_k_cu_843da4a5_48424cuda3std3__48in_placeE,(_ZN39_INTERNAL_f449ec14_4_k_cu_843da4a5_48424cuda3std6ranges3__45__cpo9iter_moveE - _ZN39_INTERNAL_f449ec14_4_k_cu_843da4a5_48424cuda3std3__48in_placeE)
_ZN39_INTERNAL_f449ec14_4_k_cu_843da4a5_48424cuda3std3__48in_placeE:
	.zero		1
	.type		_ZN39_INTERNAL_f449ec14_4_k_cu_843da4a5_48424cuda3std6ranges3__45__cpo9iter_moveE,@object
	.size		_ZN39_INTERNAL_f449ec14_4_k_cu_843da4a5_48424cuda3std6ranges3__45__cpo9iter_moveE,(_ZN39_INTERNAL_f449ec14_4_k_cu_843da4a5_48424cuda3std3__45__cpo5beginE - _ZN39_INTERNAL_f449ec14_4_k_cu_843da4a5_48424cuda3std6ranges3__45__cpo9iter_moveE)
_ZN39_INTERNAL_f449ec14_4_k_cu_843da4a5_48424cuda3std6ranges3__45__cpo9iter_moveE:
	.zero		1
	.type		_ZN39_INTERNAL_f449ec14_4_k_cu_843da4a5_48424cuda3std3__45__cpo5beginE,@object
	.size		_ZN39_INTERNAL_f449ec14_4_k_cu_843da4a5_48424cuda3std3__45__cpo5beginE,(_ZN39_INTERNAL_f449ec14_4_k_cu_843da4a5_48424cuda3std3__441_GLOBAL__N__f449ec14_4_k_cu_843da4a5_48426ignoreE - _ZN39_INTERNAL_f449ec14_4_k_cu_843da4a5_48424cuda3std3__45__cpo5beginE)
_ZN39_INTERNAL_f449ec14_4_k_cu_843da4a5_48424cuda3std3__45__cpo5beginE:
	.zero		1
	.type		_ZN39_INTERNAL_f449ec14_4_k_cu_843da4a5_48424cuda3std3__441_GLOBAL__N__f449ec14_4_k_cu_843da4a5_48426ignoreE,@object
	.size		_ZN39_INTERNAL_f449ec14_4_k_cu_843da4a5_48424cuda3std3__441_GLOBAL__N__f449ec14_4_k_cu_843da4a5_48426ignoreE,(_ZN39_INTERNAL_f449ec14_4_k_cu_843da4a5_48424cute7productE - _ZN39_INTERNAL_f449ec14_4_k_cu_843da4a5_48424cuda3std3__441_GLOBAL__N__f449ec14_4_k_cu_843da4a5_48426ignoreE)
_ZN39_INTERNAL_f449ec14_4_k_cu_843da4a5_48424cuda3std3__441_GLOBAL__N__f449ec14_4_k_cu_843da4a5_48426ignoreE:
	.zero		1
	.type		_ZN39_INTERNAL_f449ec14_4_k_cu_843da4a5_48424cute7productE,@object
	.size		_ZN39_INTERNAL_f449ec14_4_k_cu_843da4a5_48424cute7productE,(_ZN39_INTERNAL_f449ec14_4_k_cu_843da4a5_48424cuda3std3__45__cpo3endE - _ZN39_INTERNAL_f449ec14_4_k_cu_843da4a5_48424cute7productE)
_ZN39_INTERNAL_f449ec14_4_k_cu_843da4a5_48424cute7productE:
	.zero		1
	.type		_ZN39_INTERNAL_f449ec14_4_k_cu_843da4a5_48424cuda3std3__45__cpo3endE,@object
	.size		_ZN39_INTERNAL_f449ec14_4_k_cu_843da4a5_48424cuda3std3__45__cpo3endE,(_ZN39_INTERNAL_f449ec14_4_k_cu_843da4a5_48424cuda3std3__419piecewise_constructE - _ZN39_INTERNAL_f449ec14_4_k_cu_843da4a5_48424cuda3std3__45__cpo3endE)
_ZN39_INTERNAL_f449ec14_4_k_cu_843da4a5_48424cuda3std3__45__cpo3endE:
	.zero		1
	.type		_ZN39_INTERNAL_f449ec14_4_k_cu_843da4a5_48424cuda3std3__419piecewise_constructE,@object
	.size		_ZN39_INTERNAL_f449ec14_4_k_cu_843da4a5_48424cuda3std3__419piecewise_constructE,(_ZN39_INTERNAL_f449ec14_4_k_cu_843da4a5_48424cuda3std3__45__cpo4cendE - _ZN39_INTERNAL_f449ec14_4_k_cu_843da4a5_48424cuda3std3__419piecewise_constructE)
_ZN39_INTERNAL_f449ec14_4_k_cu_843da4a5_48424cuda3std3__419piecewise_constructE:
	.zero		1
	.type		_ZN39_INTERNAL_f449ec14_4_k_cu_843da4a5_48424cuda3std3__45__cpo4cendE,@object
	.size		_ZN39_INTERNAL_f449ec14_4_k_cu_843da4a5_48424cuda3std3__45__cpo4cendE,(_ZN39_INTERNAL_f449ec14_4_k_cu_843da4a5_48424cuda3std6ranges3__45__cpo4swapE - _ZN39_INTERNAL_f449ec14_4_k_cu_843da4a5_48424cuda3std3__45__cpo4cendE)
_ZN39_INTERNAL_f449ec14_4_k_cu_843da4a5_48424cuda3std3__45__cpo4cendE:
	.zero		1
	.type		_ZN39_INTERNAL_f449ec14_4_k_cu_843da4a5_48424cuda3std6ranges3__45__cpo4swapE,@object
	.size		_ZN39_INTERNAL_f449ec14_4_k_cu_843da4a5_48424cuda3std6ranges3__45__cpo4swapE,(.L_7 - _ZN39_INTERNAL_f449ec14_4_k_cu_843da4a5_48424cuda3std6ranges3__45__cpo4swapE)
_ZN39_INTERNAL_f449ec14_4_k_cu_843da4a5_48424cuda3std6ranges3__45__cpo4swapE:
	.zero		1
.L_7:


//--------------------- .nv.constant0._ZN7cutlass13device_kernelINS_4gemm6kernel13GemmUniversalIN4cute5tupleIJiiiiEEENS1_10collective13CollectiveMmaINS1_37MainloopSm90TmaGmmaWarpSpecializedFP8ILi16ENS5_IJNS4_1CILi2EEENSA_ILi1EEESC_EEENS1_35KernelTmaWarpSpecializedCooperativeEEENS5_IJNSA_ILi384EEENSA_ILi48EEENSA_ILi32EEEEEENS_12float_e4m3_tENS5_IJlSC_lEEESK_SL_NS4_8TiledMMAINS4_8MMA_AtomIJNS4_4SM904GMMA30MMA_64x16x32_F32E4M3E4M3_SS_TNILNSP_7ScaleInE1ELSR_1EEEEEENS4_6LayoutISD_NS5_IJSC_NSA_ILi0EEESV_EEEEENS5_IJNS4_10UnderscoreESY_SY_EEEEENS4_13SM90_TMA_LOADENS4_14ComposedLayoutINS4_7SwizzleILi1ELi4ELi3EEENS4_18smem_ptr_flag_bitsILi8EEENSU_INS5_IJNSA_ILi8EEESI_EEENS5_IJSI_SC_EEEEEEEvNS4_8identityENS4_23SM90_TMA_LOAD_MULTICASTES1B_vS1C_EENS_8epilogue10collective6detail29Sm90TmaWarpSpecializedAdapterINS1G_15DefaultEpilogueISK_SL_SL_NS1F_6thread17LinearCombinationISK_Li1EffLNS1K_9ScaleType4KindE0ELNS_15FloatRoundStyleE2ESK_EENS1_15EpilogueDefaultEEEEEvvEEEEvNT_6ParamsE --------------------------
	.section	.nv.constant0._ZN7cutlass13device_kernelINS_4gemm6kernel13GemmUniversalIN4cute5tupleIJiiiiEEENS1_10collective13CollectiveMmaINS1_37MainloopSm90TmaGmmaWarpSpecializedFP8ILi16ENS5_IJNS4_1CILi2EEENSA_ILi1EEESC_EEENS1_35KernelTmaWarpSpecializedCooperativeEEENS5_IJNSA_ILi384EEENSA_ILi48EEENSA_ILi32EEEEEENS_12float_e4m3_tENS5_IJlSC_lEEESK_SL_NS4_8TiledMMAINS4_8MMA_AtomIJNS4_4SM904GMMA30MMA_64x16x32_F32E4M3E4M3_SS_TNILNSP_7ScaleInE1ELSR_1EEEEEENS4_6LayoutISD_NS5_IJSC_NSA_ILi0EEESV_EEEEENS5_IJNS4_10UnderscoreESY_SY_EEEEENS4_13SM90_TMA_LOADENS4_14ComposedLayoutINS4_7SwizzleILi1ELi4ELi3EEENS4_18smem_ptr_flag_bitsILi8EEENSU_INS5_IJNSA_ILi8EEESI_EEENS5_IJSI_SC_EEEEEEEvNS4_8identityENS4_23SM90_TMA_LOAD_MULTICASTES1B_vS1C_EENS_8epilogue10collective6detail29Sm90TmaWarpSpecializedAdapterINS1G_15DefaultEpilogueISK_SL_SL_NS1F_6thread17LinearCombinationISK_Li1EffLNS1K_9ScaleType4KindE0ELNS_15FloatRoundStyleE2ESK_EENS1_15EpilogueDefaultEEEEEvvEEEEvNT_6ParamsE,"a",@progbits
	.sectionflags	@""
	.align	4
.nv.constant0._ZN7cutlass13device_kernelINS_4gemm6kernel13GemmUniversalIN4cute5tupleIJiiiiEEENS1_10collective13CollectiveMmaINS1_37MainloopSm90TmaGmmaWarpSpecializedFP8ILi16ENS5_IJNS4_1CILi2EEENSA_ILi1EEESC_EEENS1_35KernelTmaWarpSpecializedCooperativeEEENS5_IJNSA_ILi384EEENSA_ILi48EEENSA_ILi32EEEEEENS_12float_e4m3_tENS5_IJlSC_lEEESK_SL_NS4_8TiledMMAINS4_8MMA_AtomIJNS4_4SM904GMMA30MMA_64x16x32_F32E4M3E4M3_SS_TNILNSP_7ScaleInE1ELSR_1EEEEEENS4_6LayoutISD_NS5_IJSC_NSA_ILi0EEESV_EEEEENS5_IJNS4_10UnderscoreESY_SY_EEEEENS4_13SM90_TMA_LOADENS4_14ComposedLayoutINS4_7SwizzleILi1ELi4ELi3EEENS4_18smem_ptr_flag_bitsILi8EEENSU_INS5_IJNSA_ILi8EEESI_EEENS5_IJSI_SC_EEEEEEEvNS4_8identityENS4_23SM90_TMA_LOAD_MULTICASTES1B_vS1C_EENS_8epilogue10collective6detail29Sm90TmaWarpSpecializedAdapterINS1G_15DefaultEpilogueISK_SL_SL_NS1F_6thread17LinearCombinationISK_Li1EffLNS1K_9ScaleType4KindE0ELNS_15FloatRoundStyleE2ESK_EENS1_15EpilogueDefaultEEEEEvvEEEEvNT_6ParamsE:
	.zero		1664


//--------------------- SYMBOLS --------------------------

	.type		.nv.reservedSmem.offset0,@object
	.size		.nv.reservedSmem.offset0,0x4
